//
// Generated by NVIDIA NVVM Compiler
//
// Compiler Build ID: CL-36424714
// Cuda compilation tools, release 13.0, V13.0.88
// Based on NVVM 20.0.0
//

.version 9.0
.target sm_100
.address_size 64

	// .globl	_Z7kernel2I5char2sEvPT0_yii

.visible .entry _Z7kernel2I5char2sEvPT0_yii(
	.param .u64 .ptr .align 1 _Z7kernel2I5char2sEvPT0_yii_param_0,
	.param .u64 _Z7kernel2I5char2sEvPT0_yii_param_1,
	.param .u32 _Z7kernel2I5char2sEvPT0_yii_param_2,
	.param .u32 _Z7kernel2I5char2sEvPT0_yii_param_3
)
{
	.reg .pred 	%p<8>;
	.reg .b16 	%rs<15>;
	.reg .b32 	%r<67>;
	.reg .b32 	%f<9>;
	.reg .b64 	%rd<18>;

	ld.param.u64 	%rd3, [_Z7kernel2I5char2sEvPT0_yii_param_0];
	ld.param.u64 	%rd2, [_Z7kernel2I5char2sEvPT0_yii_param_1];
	ld.param.u32 	%r16, [_Z7kernel2I5char2sEvPT0_yii_param_2];
	ld.param.u32 	%r17, [_Z7kernel2I5char2sEvPT0_yii_param_3];
	cvta.to.global.u64 	%rd1, %rd3;
	min.s32 	%r18, %r17, %r16;
	setp.lt.s32 	%p1, %r18, 1;
	@%p1 bra 	$L__BB0_11;
	and.b32  	%r1, %r16, 3;
	and.b32  	%r2, %r16, 2147483644;
	and.b32  	%r3, %r16, 1;
	shl.b32 	%r4, %r16, 1;
	mov.b32 	%r62, 0;
$L__BB0_2:
	setp.lt.u32 	%p2, %r16, 4;
	cvt.rn.f32.u32 	%f1, %r62;
	mul.lo.s32 	%r6, %r62, %r16;
	mov.b32 	%r66, 0;
	@%p2 bra 	$L__BB0_5;
	mad.lo.s32 	%r63, %r4, %r62, 4;
	mov.b32 	%r64, 0;
$L__BB0_4:
	.pragma "nounroll";
	cvt.rn.f32.u32 	%f2, %r64;
	tex.2d.v4.s32.f32 	{%r22, %r23, %r24, %r25}, [%rd2, {%f2, %f1}];
	cvt.s8.s32 	%rs1, %r22;
	add.s32 	%r26, %r63, -4;
	mul.wide.u32 	%rd4, %r26, 2;
	add.s64 	%rd5, %rd1, %rd4;
	st.global.u16 	[%rd5], %rs1;
	cvt.s8.s32 	%rs2, %r23;
	st.global.u16 	[%rd5+2], %rs2;
	add.s32 	%r27, %r64, 1;
	cvt.rn.f32.u32 	%f3, %r27;
	tex.2d.v4.s32.f32 	{%r28, %r29, %r30, %r31}, [%rd2, {%f3, %f1}];
	cvt.s8.s32 	%rs3, %r28;
	add.s32 	%r32, %r63, -2;
	mul.wide.u32 	%rd6, %r32, 2;
	add.s64 	%rd7, %rd1, %rd6;
	st.global.u16 	[%rd7], %rs3;
	cvt.s8.s32 	%rs4, %r29;
	st.global.u16 	[%rd7+2], %rs4;
	add.s32 	%r33, %r64, 2;
	cvt.rn.f32.u32 	%f4, %r33;
	tex.2d.v4.s32.f32 	{%r34, %r35, %r36, %r37}, [%rd2, {%f4, %f1}];
	cvt.s8.s32 	%rs5, %r34;
	add.s32 	%r38, %r63, 2;
	mul.wide.u32 	%rd8, %r63, 2;
	add.s64 	%rd9, %rd1, %rd8;
	st.global.u16 	[%rd9], %rs5;
	cvt.s8.s32 	%rs6, %r35;
	st.global.u16 	[%rd9+2], %rs6;
	add.s32 	%r39, %r64, 3;
	cvt.rn.f32.u32 	%f5, %r39;
	tex.2d.v4.s32.f32 	{%r40, %r41, %r42, %r43}, [%rd2, {%f5, %f1}];
	cvt.s8.s32 	%rs7, %r40;
	mul.wide.u32 	%rd10, %r38, 2;
	add.s64 	%rd11, %rd1, %rd10;
	st.global.u16 	[%rd11], %rs7;
	cvt.s8.s32 	%rs8, %r41;
	st.global.u16 	[%rd11+2], %rs8;
	add.s32 	%r63, %r63, 8;
	add.s32 	%r64, %r64, 4;
	setp.ne.s32 	%p3, %r64, %r2;
	mov.u32 	%r66, %r2;
	@%p3 bra 	$L__BB0_4;
$L__BB0_5:
	setp.eq.s32 	%p4, %r1, 0;
	@%p4 bra 	$L__BB0_10;
	setp.eq.s32 	%p5, %r1, 1;
	@%p5 bra 	$L__BB0_8;
	cvt.rn.f32.u32 	%f6, %r66;
	tex.2d.v4.s32.f32 	{%r44, %r45, %r46, %r47}, [%rd2, {%f6, %f1}];
	cvt.s8.s32 	%rs9, %r44;
	add.s32 	%r48, %r66, %r6;
	shl.b32 	%r49, %r48, 1;
	mul.wide.u32 	%rd12, %r49, 2;
	add.s64 	%rd13, %rd1, %rd12;
	st.global.u16 	[%rd13], %rs9;
	cvt.s8.s32 	%rs10, %r45;
	st.global.u16 	[%rd13+2], %rs10;
	add.s32 	%r50, %r66, 1;
	cvt.rn.f32.u32 	%f7, %r50;
	tex.2d.v4.s32.f32 	{%r51, %r52, %r53, %r54}, [%rd2, {%f7, %f1}];
	cvt.s8.s32 	%rs11, %r51;
	add.s32 	%r55, %r49, 2;
	mul.wide.u32 	%rd14, %r55, 2;
	add.s64 	%rd15, %rd1, %rd14;
	st.global.u16 	[%rd15], %rs11;
	cvt.s8.s32 	%rs12, %r52;
	st.global.u16 	[%rd15+2], %rs12;
	add.s32 	%r66, %r66, 2;
$L__BB0_8:
	setp.eq.s32 	%p6, %r3, 0;
	@%p6 bra 	$L__BB0_10;
	cvt.rn.f32.u32 	%f8, %r66;
	tex.2d.v4.s32.f32 	{%r56, %r57, %r58, %r59}, [%rd2, {%f8, %f1}];
	cvt.s8.s32 	%rs13, %r56;
	add.s32 	%r60, %r66, %r6;
	shl.b32 	%r61, %r60, 1;
	mul.wide.u32 	%rd16, %r61, 2;
	add.s64 	%rd17, %rd1, %rd16;
	st.global.u16 	[%rd17], %rs13;
	cvt.s8.s32 	%rs14, %r57;
	st.global.u16 	[%rd17+2], %rs14;
$L__BB0_10:
	add.s32 	%r62, %r62, 1;
	setp.ne.s32 	%p7, %r62, %r17;
	@%p7 bra 	$L__BB0_2;
$L__BB0_11:
	ret;

}
	// .globl	_Z7kernel4I6short4sEvPT0_yii
.visible .entry _Z7kernel4I6short4sEvPT0_yii(
	.param .u64 .ptr .align 1 _Z7kernel4I6short4sEvPT0_yii_param_0,
	.param .u64 _Z7kernel4I6short4sEvPT0_yii_param_1,
	.param .u32 _Z7kernel4I6short4sEvPT0_yii_param_2,
	.param .u32 _Z7kernel4I6short4sEvPT0_yii_param_3
)
{
	.reg .pred 	%p<8>;
	.reg .b32 	%r<67>;
	.reg .b32 	%f<9>;
	.reg .b64 	%rd<18>;

	ld.param.u64 	%rd3, [_Z7kernel4I6short4sEvPT0_yii_param_0];
	ld.param.u64 	%rd2, [_Z7kernel4I6short4sEvPT0_yii_param_1];
	ld.param.u32 	%r16, [_Z7kernel4I6short4sEvPT0_yii_param_2];
	ld.param.u32 	%r17, [_Z7kernel4I6short4sEvPT0_yii_param_3];
	cvta.to.global.u64 	%rd1, %rd3;
	min.s32 	%r18, %r17, %r16;
	setp.lt.s32 	%p1, %r18, 1;
	@%p1 bra 	$L__BB1_11;
	and.b32  	%r1, %r16, 3;
	and.b32  	%r2, %r16, 2147483644;
	and.b32  	%r3, %r16, 1;
	shl.b32 	%r4, %r16, 2;
	mov.b32 	%r62, 0;
$L__BB1_2:
	setp.lt.u32 	%p2, %r16, 4;
	cvt.rn.f32.u32 	%f1, %r62;
	mul.lo.s32 	%r6, %r62, %r16;
	mov.b32 	%r66, 0;
	@%p2 bra 	$L__BB1_5;
	mad.lo.s32 	%r63, %r4, %r62, 8;
	mov.b32 	%r64, 0;
$L__BB1_4:
	.pragma "nounroll";
	cvt.rn.f32.u32 	%f2, %r64;
	tex.2d.v4.s32.f32 	{%r22, %r23, %r24, %r25}, [%rd2, {%f2, %f1}];
	add.s32 	%r26, %r63, -8;
	mul.wide.u32 	%rd4, %r26, 2;
	add.s64 	%rd5, %rd1, %rd4;
	st.global.u16 	[%rd5], %r22;
	st.global.u16 	[%rd5+2], %r23;
	st.global.u16 	[%rd5+4], %r24;
	st.global.u16 	[%rd5+6], %r25;
	add.s32 	%r27, %r64, 1;
	cvt.rn.f32.u32 	%f3, %r27;
	tex.2d.v4.s32.f32 	{%r28, %r29, %r30, %r31}, [%rd2, {%f3, %f1}];
	add.s32 	%r32, %r63, -4;
	mul.wide.u32 	%rd6, %r32, 2;
	add.s64 	%rd7, %rd1, %rd6;
	st.global.u16 	[%rd7], %r28;
	st.global.u16 	[%rd7+2], %r29;
	st.global.u16 	[%rd7+4], %r30;
	st.global.u16 	[%rd7+6], %r31;
	add.s32 	%r33, %r64, 2;
	cvt.rn.f32.u32 	%f4, %r33;
	tex.2d.v4.s32.f32 	{%r34, %r35, %r36, %r37}, [%rd2, {%f4, %f1}];
	add.s32 	%r38, %r63, 4;
	mul.wide.u32 	%rd8, %r63, 2;
	add.s64 	%rd9, %rd1, %rd8;
	st.global.u16 	[%rd9], %r34;
	st.global.u16 	[%rd9+2], %r35;
	st.global.u16 	[%rd9+4], %r36;
	st.global.u16 	[%rd9+6], %r37;
	add.s32 	%r39, %r64, 3;
	cvt.rn.f32.u32 	%f5, %r39;
	tex.2d.v4.s32.f32 	{%r40, %r41, %r42, %r43}, [%rd2, {%f5, %f1}];
	mul.wide.u32 	%rd10, %r38, 2;
	add.s64 	%rd11, %rd1, %rd10;
	st.global.u16 	[%rd11], %r40;
	st.global.u16 	[%rd11+2], %r41;
	st.global.u16 	[%rd11+4], %r42;
	st.global.u16 	[%rd11+6], %r43;
	add.s32 	%r63, %r63, 16;
	add.s32 	%r64, %r64, 4;
	setp.ne.s32 	%p3, %r64, %r2;
	mov.u32 	%r66, %r2;
	@%p3 bra 	$L__BB1_4;
$L__BB1_5:
	setp.eq.s32 	%p4, %r1, 0;
	@%p4 bra 	$L__BB1_10;
	setp.eq.s32 	%p5, %r1, 1;
	@%p5 bra 	$L__BB1_8;
	cvt.rn.f32.u32 	%f6, %r66;
	tex.2d.v4.s32.f32 	{%r44, %r45, %r46, %r47}, [%rd2, {%f6, %f1}];
	add.s32 	%r48, %r66, %r6;
	shl.b32 	%r49, %r48, 2;
	mul.wide.u32 	%rd12, %r49, 2;
	add.s64 	%rd13, %rd1, %rd12;
	st.global.u16 	[%rd13], %r44;
	st.global.u16 	[%rd13+2], %r45;
	st.global.u16 	[%rd13+4], %r46;
	st.global.u16 	[%rd13+6], %r47;
	add.s32 	%r50, %r66, 1;
	cvt.rn.f32.u32 	%f7, %r50;
	tex.2d.v4.s32.f32 	{%r51, %r52, %r53, %r54}, [%rd2, {%f7, %f1}];
	add.s32 	%r55, %r49, 4;
	mul.wide.u32 	%rd14, %r55, 2;
	add.s64 	%rd15, %rd1, %rd14;
	st.global.u16 	[%rd15], %r51;
	st.global.u16 	[%rd15+2], %r52;
	st.global.u16 	[%rd15+4], %r53;
	st.global.u16 	[%rd15+6], %r54;
	add.s32 	%r66, %r66, 2;
$L__BB1_8:
	setp.eq.s32 	%p6, %r3, 0;
	@%p6 bra 	$L__BB1_10;
	cvt.rn.f32.u32 	%f8, %r66;
	tex.2d.v4.s32.f32 	{%r56, %r57, %r58, %r59}, [%rd2, {%f8, %f1}];
	add.s32 	%r60, %r66, %r6;
	shl.b32 	%r61, %r60, 2;
	mul.wide.u32 	%rd16, %r61, 2;
	add.s64 	%rd17, %rd1, %rd16;
	st.global.u16 	[%rd17], %r56;
	st.global.u16 	[%rd17+2], %r57;
	st.global.u16 	[%rd17+4], %r58;
	st.global.u16 	[%rd17+6], %r59;
$L__BB1_10:
	add.s32 	%r62, %r62, 1;
	setp.ne.s32 	%p7, %r62, %r17;
	@%p7 bra 	$L__BB1_2;
$L__BB1_11:
	ret;

}
	// .globl	_Z7kernel2I6float2sEvPT0_yii
.visible .entry _Z7kernel2I6float2sEvPT0_yii(
	.param .u64 .ptr .align 1 _Z7kernel2I6float2sEvPT0_yii_param_0,
	.param .u64 _Z7kernel2I6float2sEvPT0_yii_param_1,
	.param .u32 _Z7kernel2I6float2sEvPT0_yii_param_2,
	.param .u32 _Z7kernel2I6float2sEvPT0_yii_param_3
)
{
	.reg .pred 	%p<8>;
	.reg .b32 	%r<53>;
	.reg .b32 	%f<37>;
	.reg .b64 	%rd<18>;

	ld.param.u64 	%rd3, [_Z7kernel2I6float2sEvPT0_yii_param_0];
	ld.param.u64 	%rd2, [_Z7kernel2I6float2sEvPT0_yii_param_1];
	ld.param.u32 	%r16, [_Z7kernel2I6float2sEvPT0_yii_param_2];
	ld.param.u32 	%r17, [_Z7kernel2I6float2sEvPT0_yii_param_3];
	cvta.to.global.u64 	%rd1, %rd3;
	min.s32 	%r18, %r17, %r16;
	setp.lt.s32 	%p1, %r18, 1;
	@%p1 bra 	$L__BB2_11;
	and.b32  	%r1, %r16, 3;
	and.b32  	%r2, %r16, 2147483644;
	and.b32  	%r3, %r16, 1;
	shl.b32 	%r4, %r16, 1;
	mov.b32 	%r48, 0;
$L__BB2_2:
	setp.lt.u32 	%p2, %r16, 4;
	cvt.rn.f32.u32 	%f1, %r48;
	mul.lo.s32 	%r6, %r48, %r16;
	mov.b32 	%r52, 0;
	@%p2 bra 	$L__BB2_5;
	mad.lo.s32 	%r49, %r4, %r48, 4;
	mov.b32 	%r50, 0;
$L__BB2_4:
	.pragma "nounroll";
	cvt.rn.f32.u32 	%f2, %r50;
	tex.2d.v4.f32.f32 	{%f3, %f4, %f5, %f6}, [%rd2, {%f2, %f1}];
	cvt.rzi.s32.f32 	%r22, %f3;
	add.s32 	%r23, %r49, -4;
	mul.wide.u32 	%rd4, %r23, 2;
	add.s64 	%rd5, %rd1, %rd4;
	st.global.u16 	[%rd5], %r22;
	cvt.rzi.s32.f32 	%r24, %f4;
	st.global.u16 	[%rd5+2], %r24;
	add.s32 	%r25, %r50, 1;
	cvt.rn.f32.u32 	%f7, %r25;
	tex.2d.v4.f32.f32 	{%f8, %f9, %f10, %f11}, [%rd2, {%f7, %f1}];
	cvt.rzi.s32.f32 	%r26, %f8;
	add.s32 	%r27, %r49, -2;
	mul.wide.u32 	%rd6, %r27, 2;
	add.s64 	%rd7, %rd1, %rd6;
	st.global.u16 	[%rd7], %r26;
	cvt.rzi.s32.f32 	%r28, %f9;
	st.global.u16 	[%rd7+2], %r28;
	add.s32 	%r29, %r50, 2;
	cvt.rn.f32.u32 	%f12, %r29;
	tex.2d.v4.f32.f32 	{%f13, %f14, %f15, %f16}, [%rd2, {%f12, %f1}];
	cvt.rzi.s32.f32 	%r30, %f13;
	add.s32 	%r31, %r49, 2;
	mul.wide.u32 	%rd8, %r49, 2;
	add.s64 	%rd9, %rd1, %rd8;
	st.global.u16 	[%rd9], %r30;
	cvt.rzi.s32.f32 	%r32, %f14;
	st.global.u16 	[%rd9+2], %r32;
	add.s32 	%r33, %r50, 3;
	cvt.rn.f32.u32 	%f17, %r33;
	tex.2d.v4.f32.f32 	{%f18, %f19, %f20, %f21}, [%rd2, {%f17, %f1}];
	cvt.rzi.s32.f32 	%r34, %f18;
	mul.wide.u32 	%rd10, %r31, 2;
	add.s64 	%rd11, %rd1, %rd10;
	st.global.u16 	[%rd11], %r34;
	cvt.rzi.s32.f32 	%r35, %f19;
	st.global.u16 	[%rd11+2], %r35;
	add.s32 	%r49, %r49, 8;
	add.s32 	%r50, %r50, 4;
	setp.ne.s32 	%p3, %r50, %r2;
	mov.u32 	%r52, %r2;
	@%p3 bra 	$L__BB2_4;
$L__BB2_5:
	setp.eq.s32 	%p4, %r1, 0;
	@%p4 bra 	$L__BB2_10;
	setp.eq.s32 	%p5, %r1, 1;
	@%p5 bra 	$L__BB2_8;
	cvt.rn.f32.u32 	%f22, %r52;
	tex.2d.v4.f32.f32 	{%f23, %f24, %f25, %f26}, [%rd2, {%f22, %f1}];
	cvt.rzi.s32.f32 	%r36, %f23;
	add.s32 	%r37, %r52, %r6;
	shl.b32 	%r38, %r37, 1;
	mul.wide.u32 	%rd12, %r38, 2;
	add.s64 	%rd13, %rd1, %rd12;
	st.global.u16 	[%rd13], %r36;
	cvt.rzi.s32.f32 	%r39, %f24;
	st.global.u16 	[%rd13+2], %r39;
	add.s32 	%r40, %r52, 1;
	cvt.rn.f32.u32 	%f27, %r40;
	tex.2d.v4.f32.f32 	{%f28, %f29, %f30, %f31}, [%rd2, {%f27, %f1}];
	cvt.rzi.s32.f32 	%r41, %f28;
	add.s32 	%r42, %r38, 2;
	mul.wide.u32 	%rd14, %r42, 2;
	add.s64 	%rd15, %rd1, %rd14;
	st.global.u16 	[%rd15], %r41;
	cvt.rzi.s32.f32 	%r43, %f29;
	st.global.u16 	[%rd15+2], %r43;
	add.s32 	%r52, %r52, 2;
$L__BB2_8:
	setp.eq.s32 	%p6, %r3, 0;
	@%p6 bra 	$L__BB2_10;
	cvt.rn.f32.u32 	%f32, %r52;
	tex.2d.v4.f32.f32 	{%f33, %f34, %f35, %f36}, [%rd2, {%f32, %f1}];
	cvt.rzi.s32.f32 	%r44, %f33;
	add.s32 	%r45, %r52, %r6;
	shl.b32 	%r46, %r45, 1;
	mul.wide.u32 	%rd16, %r46, 2;
	add.s64 	%rd17, %rd1, %rd16;
	st.global.u16 	[%rd17], %r44;
	cvt.rzi.s32.f32 	%r47, %f34;
	st.global.u16 	[%rd17+2], %r47;
$L__BB2_10:
	add.s32 	%r48, %r48, 1;
	setp.ne.s32 	%p7, %r48, %r17;
	@%p7 bra 	$L__BB2_2;
$L__BB2_11:
	ret;

}
	// .globl	_Z9kernel2x3I6float2sEvPT0_yii
.visible .entry _Z9kernel2x3I6float2sEvPT0_yii(
	.param .u64 .ptr .align 1 _Z9kernel2x3I6float2sEvPT0_yii_param_0,
	.param .u64 _Z9kernel2x3I6float2sEvPT0_yii_param_1,
	.param .u32 _Z9kernel2x3I6float2sEvPT0_yii_param_2,
	.param .u32 _Z9kernel2x3I6float2sEvPT0_yii_param_3
)
{
	.reg .pred 	%p<6>;
	.reg .b32 	%r<44>;
	.reg .b32 	%f<49>;
	.reg .b64 	%rd<10>;
	.reg .b64 	%fd<17>;

	ld.param.u64 	%rd3, [_Z9kernel2x3I6float2sEvPT0_yii_param_0];
	ld.param.u64 	%rd2, [_Z9kernel2x3I6float2sEvPT0_yii_param_1];
	ld.param.u32 	%r12, [_Z9kernel2x3I6float2sEvPT0_yii_param_2];
	ld.param.u32 	%r13, [_Z9kernel2x3I6float2sEvPT0_yii_param_3];
	cvta.to.global.u64 	%rd1, %rd3;
	min.s32 	%r14, %r13, %r12;
	setp.lt.s32 	%p1, %r14, 1;
	@%p1 bra 	$L__BB3_8;
	and.b32  	%r1, %r12, 1;
	and.b32  	%r2, %r12, 2147483646;
	mul.lo.s32 	%r3, %r12, 6;
	mov.b32 	%r40, 0;
$L__BB3_2:
	setp.eq.s32 	%p2, %r12, 1;
	cvt.rn.f64.u32 	%fd1, %r40;
	add.f64 	%fd2, %fd1, 0dBFB999999999999A;
	cvt.rn.f32.f64 	%f1, %fd2;
	add.f64 	%fd3, %fd1, 0d3FD3333333333333;
	cvt.rn.f32.f64 	%f2, %fd3;
	add.f64 	%fd4, %fd1, 0d3FF199999999999A;
	cvt.rn.f32.f64 	%f3, %fd4;
	mov.b32 	%r43, 0;
	@%p2 bra 	$L__BB3_5;
	mul.lo.s32 	%r41, %r3, %r40;
	mov.b32 	%r42, 0;
$L__BB3_4:
	cvt.rn.f64.u32 	%fd5, %r42;
	add.f64 	%fd6, %fd5, 0dBFB999999999999A;
	cvt.rn.f32.f64 	%f4, %fd6;
	tex.2d.v4.f32.f32 	{%f5, %f6, %f7, %f8}, [%rd2, {%f4, %f1}];
	cvt.rzi.s32.f32 	%r18, %f5;
	add.s32 	%r19, %r41, 6;
	mul.wide.u32 	%rd4, %r41, 2;
	add.s64 	%rd5, %rd1, %rd4;
	st.global.u16 	[%rd5], %r18;
	cvt.rzi.s32.f32 	%r20, %f6;
	st.global.u16 	[%rd5+2], %r20;
	add.f64 	%fd7, %fd5, 0d3FD3333333333333;
	cvt.rn.f32.f64 	%f9, %fd7;
	tex.2d.v4.f32.f32 	{%f10, %f11, %f12, %f13}, [%rd2, {%f9, %f2}];
	cvt.rzi.s32.f32 	%r21, %f10;
	st.global.u16 	[%rd5+4], %r21;
	cvt.rzi.s32.f32 	%r22, %f11;
	st.global.u16 	[%rd5+6], %r22;
	add.f64 	%fd8, %fd5, 0d3FF199999999999A;
	cvt.rn.f32.f64 	%f14, %fd8;
	tex.2d.v4.f32.f32 	{%f15, %f16, %f17, %f18}, [%rd2, {%f14, %f3}];
	cvt.rzi.s32.f32 	%r23, %f15;
	st.global.u16 	[%rd5+8], %r23;
	cvt.rzi.s32.f32 	%r24, %f16;
	st.global.u16 	[%rd5+10], %r24;
	add.s32 	%r25, %r42, 1;
	cvt.rn.f64.u32 	%fd9, %r25;
	add.f64 	%fd10, %fd9, 0dBFB999999999999A;
	cvt.rn.f32.f64 	%f19, %fd10;
	tex.2d.v4.f32.f32 	{%f20, %f21, %f22, %f23}, [%rd2, {%f19, %f1}];
	cvt.rzi.s32.f32 	%r26, %f20;
	mul.wide.u32 	%rd6, %r19, 2;
	add.s64 	%rd7, %rd1, %rd6;
	st.global.u16 	[%rd7], %r26;
	cvt.rzi.s32.f32 	%r27, %f21;
	st.global.u16 	[%rd7+2], %r27;
	add.f64 	%fd11, %fd9, 0d3FD3333333333333;
	cvt.rn.f32.f64 	%f24, %fd11;
	tex.2d.v4.f32.f32 	{%f25, %f26, %f27, %f28}, [%rd2, {%f24, %f2}];
	cvt.rzi.s32.f32 	%r28, %f25;
	st.global.u16 	[%rd7+4], %r28;
	cvt.rzi.s32.f32 	%r29, %f26;
	st.global.u16 	[%rd7+6], %r29;
	add.f64 	%fd12, %fd9, 0d3FF199999999999A;
	cvt.rn.f32.f64 	%f29, %fd12;
	tex.2d.v4.f32.f32 	{%f30, %f31, %f32, %f33}, [%rd2, {%f29, %f3}];
	cvt.rzi.s32.f32 	%r30, %f30;
	st.global.u16 	[%rd7+8], %r30;
	cvt.rzi.s32.f32 	%r31, %f31;
	st.global.u16 	[%rd7+10], %r31;
	add.s32 	%r41, %r41, 12;
	add.s32 	%r42, %r42, 2;
	setp.ne.s32 	%p3, %r42, %r2;
	mov.u32 	%r43, %r2;
	@%p3 bra 	$L__BB3_4;
$L__BB3_5:
	setp.eq.s32 	%p4, %r1, 0;
	@%p4 bra 	$L__BB3_7;
	cvt.rn.f64.u32 	%fd13, %r43;
	add.f64 	%fd14, %fd13, 0dBFB999999999999A;
	cvt.rn.f32.f64 	%f34, %fd14;
	tex.2d.v4.f32.f32 	{%f35, %f36, %f37, %f38}, [%rd2, {%f34, %f1}];
	cvt.rzi.s32.f32 	%r32, %f35;
	mad.lo.s32 	%r33, %r40, %r12, %r43;
	mul.lo.s32 	%r34, %r33, 6;
	mul.wide.u32 	%rd8, %r34, 2;
	add.s64 	%rd9, %rd1, %rd8;
	st.global.u16 	[%rd9], %r32;
	cvt.rzi.s32.f32 	%r35, %f36;
	st.global.u16 	[%rd9+2], %r35;
	add.f64 	%fd15, %fd13, 0d3FD3333333333333;
	cvt.rn.f32.f64 	%f39, %fd15;
	tex.2d.v4.f32.f32 	{%f40, %f41, %f42, %f43}, [%rd2, {%f39, %f2}];
	cvt.rzi.s32.f32 	%r36, %f40;
	st.global.u16 	[%rd9+4], %r36;
	cvt.rzi.s32.f32 	%r37, %f41;
	st.global.u16 	[%rd9+6], %r37;
	add.f64 	%fd16, %fd13, 0d3FF199999999999A;
	cvt.rn.f32.f64 	%f44, %fd16;
	tex.2d.v4.f32.f32 	{%f45, %f46, %f47, %f48}, [%rd2, {%f44, %f3}];
	cvt.rzi.s32.f32 	%r38, %f45;
	st.global.u16 	[%rd9+8], %r38;
	cvt.rzi.s32.f32 	%r39, %f46;
	st.global.u16 	[%rd9+10], %r39;
$L__BB3_7:
	add.s32 	%r40, %r40, 1;
	setp.ne.s32 	%p5, %r40, %r13;
	@%p5 bra 	$L__BB3_2;
$L__BB3_8:
	ret;

}


// ===== COMPILED SASS (sm_100) =====

	.target	sm_100

	.elftype	@"ET_EXEC"


//--------------------- .note.nv.tkinfo           --------------------------
	.section	.note.nv.tkinfo,"",@"SHT_NOTE"
	.sectionflags	@"SHF_NOTE_NV_TKINFO"
	.tkinfo
        /*0018*/ 	.word	0x00000002
        /*0030*/ 	.string	""
        /*0030*/ 	.string	"ptxas"
        /*0030*/ 	.string	"Cuda compilation tools, release 13.0, V13.0.88"
        /*0030*/ 	.string	"Build cuda_13.0.r13.0/compiler.36424714_0"
        /*0030*/ 	.string	"-arch sm_100 -m 64 "



//--------------------- .note.nv.cuinfo           --------------------------
	.section	.note.nv.cuinfo,"",@"SHT_NOTE"
	.sectionflags	@"SHF_NOTE_NV_CUINFO"
        /*0018*/ 	.short	0x0002
        /*001a*/ 	.short	0x0064
        /*001c*/ 	.short	0x0082
	.zero		2


//--------------------- .nv.info                  --------------------------
	.section	.nv.info,"",@"SHT_CUDA_INFO"
	.align	4


	//----- nvinfo : EIATTR_REGCOUNT
	.align		4
        /*0000*/ 	.byte	0x04, 0x2f
        /*0002*/ 	.short	(.L_1 - .L_0)
	.align		4
.L_0:
        /*0004*/ 	.word	index@(_Z7kernel2I5char2sEvPT0_yii)
        /*0008*/ 	.word	0x00000020


	//----- nvinfo : EIATTR_FRAME_SIZE
	.align		4
.L_1:
        /*000c*/ 	.byte	0x04, 0x11
        /*000e*/ 	.short	(.L_3 - .L_2)
	.align		4
.L_2:
        /*0010*/ 	.word	index@(_Z7kernel2I5char2sEvPT0_yii)
        /*0014*/ 	.word	0x00000000


	//----- nvinfo : EIATTR_REGCOUNT
	.align		4
.L_3:
        /*0018*/ 	.byte	0x04, 0x2f
        /*001a*/ 	.short	(.L_5 - .L_4)
	.align		4
.L_4:
        /*001c*/ 	.word	index@(_Z7kernel4I6short4sEvPT0_yii)
        /*0020*/ 	.word	0x00000020


	//----- nvinfo : EIATTR_FRAME_SIZE
	.align		4
.L_5:
        /*0024*/ 	.byte	0x04, 0x11
        /*0026*/ 	.short	(.L_7 - .L_6)
	.align		4
.L_6:
        /*0028*/ 	.word	index@(_Z7kernel4I6short4sEvPT0_yii)
        /*002c*/ 	.word	0x00000000


	//----- nvinfo : EIATTR_REGCOUNT
	.align		4
.L_7:
        /*0030*/ 	.byte	0x04, 0x2f
        /*0032*/ 	.short	(.L_9 - .L_8)
	.align		4
.L_8:
        /*0034*/ 	.word	index@(_Z7kernel2I6float2sEvPT0_yii)
        /*0038*/ 	.word	0x00000020


	//----- nvinfo : EIATTR_FRAME_SIZE
	.align		4
.L_9:
        /*003c*/ 	.byte	0x04, 0x11
        /*003e*/ 	.short	(.L_11 - .L_10)
	.align		4
.L_10:
        /*0040*/ 	.word	index@(_Z7kernel2I6float2sEvPT0_yii)
        /*0044*/ 	.word	0x00000000


	//----- nvinfo : EIATTR_REGCOUNT
	.align		4
.L_11:
        /*0048*/ 	.byte	0x04, 0x2f
        /*004a*/ 	.short	(.L_13 - .L_12)
	.align		4
.L_12:
        /*004c*/ 	.word	index@(_Z9kernel2x3I6float2sEvPT0_yii)
        /*0050*/ 	.word	0x00000020


	//----- nvinfo : EIATTR_FRAME_SIZE
	.align		4
.L_13:
        /*0054*/ 	.byte	0x04, 0x11
        /*0056*/ 	.short	(.L_15 - .L_14)
	.align		4
.L_14:
        /*0058*/ 	.word	index@(_Z9kernel2x3I6float2sEvPT0_yii)
        /*005c*/ 	.word	0x00000000


	//----- nvinfo : EIATTR_MIN_STACK_SIZE
	.align		4
.L_15:
        /*0060*/ 	.byte	0x04, 0x12
        /*0062*/ 	.short	(.L_17 - .L_16)
	.align		4
.L_16:
        /*0064*/ 	.word	index@(_Z9kernel2x3I6float2sEvPT0_yii)
        /*0068*/ 	.word	0x00000000


	//----- nvinfo : EIATTR_MIN_STACK_SIZE
	.align		4
.L_17:
        /*006c*/ 	.byte	0x04, 0x12
        /*006e*/ 	.short	(.L_19 - .L_18)
	.align		4
.L_18:
        /*0070*/ 	.word	index@(_Z7kernel2I6float2sEvPT0_yii)
        /*0074*/ 	.word	0x00000000


	//----- nvinfo : EIATTR_MIN_STACK_SIZE
	.align		4
.L_19:
        /*0078*/ 	.byte	0x04, 0x12
        /*007a*/ 	.short	(.L_21 - .L_20)
	.align		4
.L_20:
        /*007c*/ 	.word	index@(_Z7kernel4I6short4sEvPT0_yii)
        /*0080*/ 	.word	0x00000000


	//----- nvinfo : EIATTR_MIN_STACK_SIZE
	.align		4
.L_21:
        /*0084*/ 	.byte	0x04, 0x12
        /*0086*/ 	.short	(.L_23 - .L_22)
	.align		4
.L_22:
        /*0088*/ 	.word	index@(_Z7kernel2I5char2sEvPT0_yii)
        /*008c*/ 	.word	0x00000000
.L_23:


//--------------------- .nv.compat                --------------------------
	.section	.nv.compat,"",@"SHT_CUDA_COMPAT_INFO"
	.align	4
        /*0000*/ 	.byte	0x02, 0x09, 0x00, 0x00, 0x02, 0x02, 0x02, 0x00, 0x02, 0x05, 0x05, 0x00, 0x03, 0x07, 0x01, 0x01
        /*0010*/ 	.byte	0x02, 0x03, 0x00, 0x00, 0x02, 0x06, 0x01, 0x00, 0x04, 0x0b, 0x08, 0x00, 0x01, 0x00, 0x00, 0x00
        /*0020*/ 	.byte	0x00, 0x00, 0x00, 0x00


//--------------------- .nv.info._Z9kernel2x3I6float2sEvPT0_yii --------------------------
	.section	.nv.info._Z9kernel2x3I6float2sEvPT0_yii,"",@"SHT_CUDA_INFO"
	.sectionflags	@""
	.align	4


	//----- nvinfo : EIATTR_CUDA_API_VERSION
	.align		4
        /*0000*/ 	.byte	0x04, 0x37
        /*0002*/ 	.short	(.L_25 - .L_24)
.L_24:
        /*0004*/ 	.word	0x00000082


	//----- nvinfo : EIATTR_KPARAM_INFO
	.align		4
.L_25:
        /*0008*/ 	.byte	0x04, 0x17
        /*000a*/ 	.short	(.L_27 - .L_26)
.L_26:
        /*000c*/ 	.word	0x00000000
        /*0010*/ 	.short	0x0003
        /*0012*/ 	.short	0x0014
        /*0014*/ 	.byte	0x00, 0xf0, 0x11, 0x00


	//----- nvinfo : EIATTR_KPARAM_INFO
	.align		4
.L_27:
        /*0018*/ 	.byte	0x04, 0x17
        /*001a*/ 	.short	(.L_29 - .L_28)
.L_28:
        /*001c*/ 	.word	0x00000000
        /*0020*/ 	.short	0x0002
        /*0022*/ 	.short	0x0010
        /*0024*/ 	.byte	0x00, 0xf0, 0x11, 0x00


	//----- nvinfo : EIATTR_KPARAM_INFO
	.align		4
.L_29:
        /*0028*/ 	.byte	0x04, 0x17
        /*002a*/ 	.short	(.L_31 - .L_30)
.L_30:
        /*002c*/ 	.word	0x00000000
        /*0030*/ 	.short	0x0001
        /*0032*/ 	.short	0x0008
        /*0034*/ 	.byte	0x00, 0xf0, 0x21, 0x00


	//----- nvinfo : EIATTR_KPARAM_INFO
	.align		4
.L_31:
        /*0038*/ 	.byte	0x04, 0x17
        /*003a*/ 	.short	(.L_33 - .L_32)
.L_32:
        /*003c*/ 	.word	0x00000000
        /*0040*/ 	.short	0x0000
        /*0042*/ 	.short	0x0000
        /*0044*/ 	.byte	0x00, 0xf5, 0x21, 0x00


	//----- nvinfo : EIATTR_SPARSE_MMA_MASK
	.align		4
.L_33:
        /*0048*/ 	.byte	0x03, 0x50
        /*004a*/ 	.short	0x0000


	//----- nvinfo : EIATTR_MAXREG_COUNT
	.align		4
        /*004c*/ 	.byte	0x03, 0x1b
        /*004e*/ 	.short	0x00ff


	//----- nvinfo : EIATTR_MERCURY_ISA_VERSION
	.align		4
        /*0050*/ 	.byte	0x03, 0x5f
        /*0052*/ 	.short	0x0101


	//----- nvinfo : EIATTR_VRC_CTA_INIT_COUNT
	.align		4
        /*0054*/ 	.byte	0x02, 0x4a
	.zero		1
	.zero		1


	//----- nvinfo : EIATTR_EXIT_INSTR_OFFSETS
	.align		4
        /*0058*/ 	.byte	0x04, 0x1c
        /*005a*/ 	.short	(.L_35 - .L_34)


	//   ....[0]....
.L_34:
        /*005c*/ 	.word	0x00000040


	//   ....[1]....
        /*0060*/ 	.word	0x00000820


	//----- nvinfo : EIATTR_CBANK_PARAM_SIZE
	.align		4
.L_35:
        /*0064*/ 	.byte	0x03, 0x19
        /*0066*/ 	.short	0x0018


	//----- nvinfo : EIATTR_PARAM_CBANK
	.align		4
        /*0068*/ 	.byte	0x04, 0x0a
        /*006a*/ 	.short	(.L_37 - .L_36)
	.align		4
.L_36:
        /*006c*/ 	.word	index@(.nv.constant0._Z9kernel2x3I6float2sEvPT0_yii)
        /*0070*/ 	.short	0x0380
        /*0072*/ 	.short	0x0018


	//----- nvinfo : EIATTR_SW_WAR
	.align		4
.L_37:
        /*0074*/ 	.byte	0x04, 0x36
        /*0076*/ 	.short	(.L_39 - .L_38)
.L_38:
        /*0078*/ 	.word	0x00000008
.L_39:


//--------------------- .nv.info._Z7kernel2I6float2sEvPT0_yii --------------------------
	.section	.nv.info._Z7kernel2I6float2sEvPT0_yii,"",@"SHT_CUDA_INFO"
	.sectionflags	@""
	.align	4


	//----- nvinfo : EIATTR_CUDA_API_VERSION
	.align		4
        /*0000*/ 	.byte	0x04, 0x37
        /*0002*/ 	.short	(.L_41 - .L_40)
.L_40:
        /*0004*/ 	.word	0x00000082


	//----- nvinfo : EIATTR_KPARAM_INFO
	.align		4
.L_41:
        /*0008*/ 	.byte	0x04, 0x17
        /*000a*/ 	.short	(.L_43 - .L_42)
.L_42:
        /*000c*/ 	.word	0x00000000
        /*0010*/ 	.short	0x0003
        /*0012*/ 	.short	0x0014
        /*0014*/ 	.byte	0x00, 0xf0, 0x11, 0x00


	//----- nvinfo : EIATTR_KPARAM_INFO
	.align		4
.L_43:
        /*0018*/ 	.byte	0x04, 0x17
        /*001a*/ 	.short	(.L_45 - .L_44)
.L_44:
        /*001c*/ 	.word	0x00000000
        /*0020*/ 	.short	0x0002
        /*0022*/ 	.short	0x0010
        /*0024*/ 	.byte	0x00, 0xf0, 0x11, 0x00


	//----- nvinfo : EIATTR_KPARAM_INFO
	.align		4
.L_45:
        /*0028*/ 	.byte	0x04, 0x17
        /*002a*/ 	.short	(.L_47 - .L_46)
.L_46:
        /*002c*/ 	.word	0x00000000
        /*0030*/ 	.short	0x0001
        /*0032*/ 	.short	0x0008
        /*0034*/ 	.byte	0x00, 0xf0, 0x21, 0x00


	//----- nvinfo : EIATTR_KPARAM_INFO
	.align		4
.L_47:
        /*0038*/ 	.byte	0x04, 0x17
        /*003a*/ 	.short	(.L_49 - .L_48)
.L_48:
        /*003c*/ 	.word	0x00000000
        /*0040*/ 	.short	0x0000
        /*0042*/ 	.short	0x0000
        /*0044*/ 	.byte	0x00, 0xf5, 0x21, 0x00


	//----- nvinfo : EIATTR_SPARSE_MMA_MASK
	.align		4
.L_49:
        /*0048*/ 	.byte	0x03, 0x50
        /*004a*/ 	.short	0x0000


	//----- nvinfo : EIATTR_MAXREG_COUNT
	.align		4
        /*004c*/ 	.byte	0x03, 0x1b
        /*004e*/ 	.short	0x00ff


	//----- nvinfo : EIATTR_MERCURY_ISA_VERSION
	.align		4
        /*0050*/ 	.byte	0x03, 0x5f
        /*0052*/ 	.short	0x0101


	//----- nvinfo : EIATTR_VRC_CTA_INIT_COUNT
	.align		4
        /*0054*/ 	.byte	0x02, 0x4a
	.zero		1
	.zero		1


	//----- nvinfo : EIATTR_EXIT_INSTR_OFFSETS
	.align		4
        /*0058*/ 	.byte	0x04, 0x1c
        /*005a*/ 	.short	(.L_51 - .L_50)


	//   ....[0]....
.L_50:
        /*005c*/ 	.word	0x00000040


	//   ....[1]....
        /*0060*/ 	.word	0x00000750


	//----- nvinfo : EIATTR_CBANK_PARAM_SIZE
	.align		4
.L_51:
        /*0064*/ 	.byte	0x03, 0x19
        /*0066*/ 	.short	0x0018


	//----- nvinfo : EIATTR_PARAM_CBANK
	.align		4
        /*0068*/ 	.byte	0x04, 0x0a
        /*006a*/ 	.short	(.L_53 - .L_52)
	.align		4
.L_52:
        /*006c*/ 	.word	index@(.nv.constant0._Z7kernel2I6float2sEvPT0_yii)
        /*0070*/ 	.short	0x0380
        /*0072*/ 	.short	0x0018


	//----- nvinfo : EIATTR_SW_WAR
	.align		4
.L_53:
        /*0074*/ 	.byte	0x04, 0x36
        /*0076*/ 	.short	(.L_55 - .L_54)
.L_54:
        /*0078*/ 	.word	0x00000008
.L_55:


//--------------------- .nv.info._Z7kernel4I6short4sEvPT0_yii --------------------------
	.section	.nv.info._Z7kernel4I6short4sEvPT0_yii,"",@"SHT_CUDA_INFO"
	.sectionflags	@""
	.align	4


	//----- nvinfo : EIATTR_CUDA_API_VERSION
	.align		4
        /*0000*/ 	.byte	0x04, 0x37
        /*0002*/ 	.short	(.L_57 - .L_56)
.L_56:
        /*0004*/ 	.word	0x00000082


	//----- nvinfo : EIATTR_KPARAM_INFO
	.align		4
.L_57:
        /*0008*/ 	.byte	0x04, 0x17
        /*000a*/ 	.short	(.L_59 - .L_58)
.L_58:
        /*000c*/ 	.word	0x00000000
        /*0010*/ 	.short	0x0003
        /*0012*/ 	.short	0x0014
        /*0014*/ 	.byte	0x00, 0xf0, 0x11, 0x00


	//----- nvinfo : EIATTR_KPARAM_INFO
	.align		4
.L_59:
        /*0018*/ 	.byte	0x04, 0x17
        /*001a*/ 	.short	(.L_61 - .L_60)
.L_60:
        /*001c*/ 	.word	0x00000000
        /*0020*/ 	.short	0x0002
        /*0022*/ 	.short	0x0010
        /*0024*/ 	.byte	0x00, 0xf0, 0x11, 0x00


	//----- nvinfo : EIATTR_KPARAM_INFO
	.align		4
.L_61:
        /*0028*/ 	.byte	0x04, 0x17
        /*002a*/ 	.short	(.L_63 - .L_62)
.L_62:
        /*002c*/ 	.word	0x00000000
        /*0030*/ 	.short	0x0001
        /*0032*/ 	.short	0x0008
        /*0034*/ 	.byte	0x00, 0xf0, 0x21, 0x00


	//----- nvinfo : EIATTR_KPARAM_INFO
	.align		4
.L_63:
        /*0038*/ 	.byte	0x04, 0x17
        /*003a*/ 	.short	(.L_65 - .L_64)
.L_64:
        /*003c*/ 	.word	0x00000000
        /*0040*/ 	.short	0x0000
        /*0042*/ 	.short	0x0000
        /*0044*/ 	.byte	0x00, 0xf5, 0x21, 0x00


	//----- nvinfo : EIATTR_SPARSE_MMA_MASK
	.align		4
.L_65:
        /*0048*/ 	.byte	0x03, 0x50
        /*004a*/ 	.short	0x0000


	//----- nvinfo : EIATTR_MAXREG_COUNT
	.align		4
        /*004c*/ 	.byte	0x03, 0x1b
        /*004e*/ 	.short	0x00ff


	//----- nvinfo : EIATTR_MERCURY_ISA_VERSION
	.align		4
        /*0050*/ 	.byte	0x03, 0x5f
        /*0052*/ 	.short	0x0101


	//----- nvinfo : EIATTR_VRC_CTA_INIT_COUNT
	.align		4
        /*0054*/ 	.byte	0x02, 0x4a
	.zero		1
	.zero		1


	//----- nvinfo : EIATTR_EXIT_INSTR_OFFSETS
	.align		4
        /*0058*/ 	.byte	0x04, 0x1c
        /*005a*/ 	.short	(.L_67 - .L_66)


	//   ....[0]....
.L_66:
        /*005c*/ 	.word	0x00000040


	//   ....[1]....
        /*0060*/ 	.word	0x00000750


	//----- nvinfo : EIATTR_CBANK_PARAM_SIZE
	.align		4
.L_67:
        /*0064*/ 	.byte	0x03, 0x19
        /*0066*/ 	.short	0x0018


	//----- nvinfo : EIATTR_PARAM_CBANK
	.align		4
        /*0068*/ 	.byte	0x04, 0x0a
        /*006a*/ 	.short	(.L_69 - .L_68)
	.align		4
.L_68:
        /*006c*/ 	.word	index@(.nv.constant0._Z7kernel4I6short4sEvPT0_yii)
        /*0070*/ 	.short	0x0380
        /*0072*/ 	.short	0x0018


	//----- nvinfo : EIATTR_SW_WAR
	.align		4
.L_69:
        /*0074*/ 	.byte	0x04, 0x36
        /*0076*/ 	.short	(.L_71 - .L_70)
.L_70:
        /*0078*/ 	.word	0x00000008
.L_71:


//--------------------- .nv.info._Z7kernel2I5char2sEvPT0_yii --------------------------
	.section	.nv.info._Z7kernel2I5char2sEvPT0_yii,"",@"SHT_CUDA_INFO"
	.sectionflags	@""
	.align	4


	//----- nvinfo : EIATTR_CUDA_API_VERSION
	.align		4
        /*0000*/ 	.byte	0x04, 0x37
        /*0002*/ 	.short	(.L_73 - .L_72)
.L_72:
        /*0004*/ 	.word	0x00000082


	//----- nvinfo : EIATTR_KPARAM_INFO
	.align		4
.L_73:
        /*0008*/ 	.byte	0x04, 0x17
        /*000a*/ 	.short	(.L_75 - .L_74)
.L_74:
        /*000c*/ 	.word	0x00000000
        /*0010*/ 	.short	0x0003
        /*0012*/ 	.short	0x0014
        /*0014*/ 	.byte	0x00, 0xf0, 0x11, 0x00


	//----- nvinfo : EIATTR_KPARAM_INFO
	.align		4
.L_75:
        /*0018*/ 	.byte	0x04, 0x17
        /*001a*/ 	.short	(.L_77 - .L_76)
.L_76:
        /*001c*/ 	.word	0x00000000
        /*0020*/ 	.short	0x0002
        /*0022*/ 	.short	0x0010
        /*0024*/ 	.byte	0x00, 0xf0, 0x11, 0x00


	//----- nvinfo : EIATTR_KPARAM_INFO
	.align		4
.L_77:
        /*0028*/ 	.byte	0x04, 0x17
        /*002a*/ 	.short	(.L_79 - .L_78)
.L_78:
        /*002c*/ 	.word	0x00000000
        /*0030*/ 	.short	0x0001
        /*0032*/ 	.short	0x0008
        /*0034*/ 	.byte	0x00, 0xf0, 0x21, 0x00


	//----- nvinfo : EIATTR_KPARAM_INFO
	.align		4
.L_79:
        /*0038*/ 	.byte	0x04, 0x17
        /*003a*/ 	.short	(.L_81 - .L_80)
.L_80:
        /*003c*/ 	.word	0x00000000
        /*0040*/ 	.short	0x0000
        /*0042*/ 	.short	0x0000
        /*0044*/ 	.byte	0x00, 0xf5, 0x21, 0x00


	//----- nvinfo : EIATTR_SPARSE_MMA_MASK
	.align		4
.L_81:
        /*0048*/ 	.byte	0x03, 0x50
        /*004a*/ 	.short	0x0000


	//----- nvinfo : EIATTR_MAXREG_COUNT
	.align		4
        /*004c*/ 	.byte	0x03, 0x1b
        /*004e*/ 	.short	0x00ff


	//----- nvinfo : EIATTR_MERCURY_ISA_VERSION
	.align		4
        /*0050*/ 	.byte	0x03, 0x5f
        /*0052*/ 	.short	0x0101


	//----- nvinfo : EIATTR_VRC_CTA_INIT_COUNT
	.align		4
        /*0054*/ 	.byte	0x02, 0x4a
	.zero		1
	.zero		1


	//----- nvinfo : EIATTR_EXIT_INSTR_OFFSETS
	.align		4
        /*0058*/ 	.byte	0x04, 0x1c
        /*005a*/ 	.short	(.L_83 - .L_82)


	//   ....[0]....
.L_82:
        /*005c*/ 	.word	0x00000040


	//   ....[1]....
        /*0060*/ 	.word	0x00000810


	//----- nvinfo : EIATTR_CBANK_PARAM_SIZE
	.align		4
.L_83:
        /*0064*/ 	.byte	0x03, 0x19
        /*0066*/ 	.short	0x0018


	//----- nvinfo : EIATTR_PARAM_CBANK
	.align		4
        /*0068*/ 	.byte	0x04, 0x0a
        /*006a*/ 	.short	(.L_85 - .L_84)
	.align		4
.L_84:
        /*006c*/ 	.word	index@(.nv.constant0._Z7kernel2I5char2sEvPT0_yii)
        /*0070*/ 	.short	0x0380
        /*0072*/ 	.short	0x0018


	//----- nvinfo : EIATTR_SW_WAR
	.align		4
.L_85:
        /*0074*/ 	.byte	0x04, 0x36
        /*0076*/ 	.short	(.L_87 - .L_86)
.L_86:
        /*0078*/ 	.word	0x00000008
.L_87:


//--------------------- .nv.callgraph             --------------------------
	.section	.nv.callgraph,"",@"SHT_CUDA_CALLGRAPH"
	.align	4
	.sectionentsize	8
	.align		4
        /*0000*/ 	.word	0x00000000
	.align		4
        /*0004*/ 	.word	0xffffffff
	.align		4
        /*0008*/ 	.word	0x00000000
	.align		4
        /*000c*/ 	.word	0xfffffffe
	.align		4
        /*0010*/ 	.word	0x00000000
	.align		4
        /*0014*/ 	.word	0xfffffffd
	.align		4
        /*0018*/ 	.word	0x00000000
	.align		4
        /*001c*/ 	.word	0xfffffffc


//--------------------- .text._Z9kernel2x3I6float2sEvPT0_yii --------------------------
	.section	.text._Z9kernel2x3I6float2sEvPT0_yii,"ax",@progbits
	.align	128
        .global         _Z9kernel2x3I6float2sEvPT0_yii
        .type           _Z9kernel2x3I6float2sEvPT0_yii,@function
        .size           _Z9kernel2x3I6float2sEvPT0_yii,(.L_x_23 - _Z9kernel2x3I6float2sEvPT0_yii)
        .other          _Z9kernel2x3I6float2sEvPT0_yii,@"STO_CUDA_ENTRY STV_DEFAULT"
_Z9kernel2x3I6float2sEvPT0_yii:
.text._Z9kernel2x3I6float2sEvPT0_yii:
[----:B------:R-:W-:Y:S08]  /*0000*/  LDC R1, c[0x0][0x37c] ;  /* 0x0000df00ff017b82 */ /* 0x000ff00000000800 */
[----:B------:R-:W0:Y:S02]  /*0010*/  LDC.64 R16, c[0x0][0x390] ;  /* 0x0000e400ff107b82 */ /* 0x000e240000000a00 */
[----:B0-----:R-:W-:-:S04]  /*0020*/  VIMNMX R0, PT, PT, R17, R16, PT ;  /* 0x0000001011007248 */ /* 0x001fc80003fe0100 */
[----:B------:R-:W-:-:S13]  /*0030*/  ISETP.GE.AND P0, PT, R0, 0x1, PT ;  /* 0x000000010000780c */ /* 0x000fda0003f06270 */
[----:B------:R-:W-:Y:S05]  /*0040*/  @!P0 EXIT ;  /* 0x000000000000894d */ /* 0x000fea0003800000 */
[C---:B------:R-:W-:Y:S01]  /*0050*/  LOP3.LUT R0, R16.reuse, 0x7ffffffe, RZ, 0xc0, !PT ;  /* 0x7ffffffe10007812 */ /* 0x040fe200078ec0ff */
[----:B------:R-:W-:Y:S01]  /*0060*/  IMAD R16, R16, 0x6, RZ ;  /* 0x0000000610107824 */ /* 0x000fe200078e02ff */
[----:B------:R-:W0:Y:S01]  /*0070*/  LDCU.64 UR8, c[0x0][0x358] ;  /* 0x00006b00ff0877ac */ /* 0x000e220008000a00 */
[----:B------:R-:W-:-:S05]  /*0080*/  UMOV UR4, URZ ;  /* 0x000000ff00047c82 */ /* 0x000fca0008000000 */
.L_x_3:
[----:B-12---:R-:W1:Y:S01]  /*0090*/  LDC R17, c[0x0][0x390] ;  /* 0x0000e400ff117b82 */ /* 0x006e620000000800 */
[----:B------:R-:W2:Y:S01]  /*00a0*/  I2F.F64.U32 R2, UR4 ;  /* 0x0000000400027d12 */ /* 0x000ea20008201800 */
[----:B------:R-:W-:Y:S01]  /*00b0*/  UMOV UR10, 0x9999999a ;  /* 0x9999999a000a7882 */ /* 0x000fe20000000000 */
[----:B------:R-:W-:Y:S01]  /*00c0*/  UMOV UR11, 0x3fb99999 ;  /* 0x3fb99999000b7882 */ /* 0x000fe20000000000 */
[----:B------:R-:W-:Y:S01]  /*00d0*/  UMOV UR12, 0x33333333 ;  /* 0x33333333000c7882 */ /* 0x000fe20000000000 */
[----:B------:R-:W-:Y:S01]  /*00e0*/  UMOV UR13, 0x3fd33333 ;  /* 0x3fd33333000d7882 */ /* 0x000fe20000000000 */
[----:B------:R-:W-:Y:S01]  /*00f0*/  UMOV UR14, 0x9999999a ;  /* 0x9999999a000e7882 */ /* 0x000fe20000000000 */
[----:B------:R-:W-:Y:S01]  /*0100*/  UMOV UR15, 0x3ff19999 ;  /* 0x3ff19999000f7882 */ /* 0x000fe20000000000 */
[----:B------:R-:W-:Y:S01]  /*0110*/  MOV R6, RZ ;  /* 0x000000ff00067202 */ /* 0x000fe20000000f00 */
[C---:B--23--:R-:W-:Y:S02]  /*0120*/  DADD R4, R2.reuse, -UR10 ;  /* 0x8000000a02047e29 */ /* 0x04cfe40008000000 */
[----:B------:R-:W-:-:S02]  /*0130*/  DADD R10, R2, UR12 ;  /* 0x0000000c020a7e29 */ /* 0x000fc40008000000 */
[----:B------:R-:W-:Y:S01]  /*0140*/  DADD R2, R2, UR14 ;  /* 0x0000000e02027e29 */ /* 0x000fe20008000000 */
[----:B-1----:R-:W-:-:S03]  /*0150*/  ISETP.NE.AND P0, PT, R17, 0x1, PT ;  /* 0x000000011100780c */ /* 0x002fc60003f05270 */
[----:B------:R1:W2:Y:S08]  /*0160*/  F2F.F32.F64 R7, R10 ;  /* 0x0000000a00077310 */ /* 0x0002b00000301000 */
[----:B------:R1:W3:Y:S08]  /*0170*/  F2F.F32.F64 R5, R4 ;  /* 0x0000000400057310 */ /* 0x0002f00000301000 */
[----:B----4-:R1:W4:Y:S01]  /*0180*/  F2F.F32.F64 R9, R2 ;  /* 0x0000000200097310 */ /* 0x0103220000301000 */
[----:B--2---:R-:W-:Y:S05]  /*0190*/  @!P0 BRA `(.L_x_0) ;  /* 0x0000000400008947 */ /* 0x004fea0003800000 */
[----:B-1----:R-:W1:Y:S01]  /*01a0*/  LDC.64 R2, c[0x0][0x380] ;  /* 0x0000e000ff027b82 */ /* 0x002e620000000a00 */
[----:B------:R-:W-:Y:S01]  /*01b0*/  IMAD R19, R16, UR4, RZ ;  /* 0x0000000410137c24 */ /* 0x000fe2000f8e02ff */
[----:B------:R-:W-:-:S06]  /*01c0*/  UMOV UR5, URZ ;  /* 0x000000ff00057c82 */ /* 0x000fcc0008000000 */
.L_x_1:
[----:B------:R-:W-:Y:S02]  /*01d0*/  UIADD3 UR6, UPT, UPT, UR5, 0x1, URZ ;  /* 0x0000000105067890 */ /* 0x000fe4000fffe0ff */
[----:B0-----:R-:W2:Y:S01]  /*01e0*/  I2F.F64.U32 R10, UR5 ;  /* 0x00000005000a7d12 */ /* 0x001ea20008201800 */
[----:B---3--:R-:W-:Y:S01]  /*01f0*/  MOV R13, R5 ;  /* 0x00000005000d7202 */ /* 0x008fe20000000f00 */
[----:B------:R-:W-:-:S06]  /*0200*/  UMOV UR7, URZ ;  /* 0x000000ff00077c82 */ /* 0x000fcc0008000000 */
[----:B------:R-:W3:Y:S01]  /*0210*/  I2F.F64.U32 R20, UR6 ;  /* 0x0000000600147d12 */ /* 0x000ee20008201800 */
[----:B------:R-:W0:Y:S01]  /*0220*/  LDCU UR6, c[0x0][0x388] ;  /* 0x00007100ff0677ac */ /* 0x000e220008000800 */
[C---:B--2---:R-:W-:Y:S02]  /*0230*/  DADD R22, R10.reuse, -UR10 ;  /* 0x8000000a0a167e29 */ /* 0x044fe40008000000 */
[C---:B------:R-:W-:Y:S02]  /*0240*/  DADD R24, R10.reuse, UR12 ;  /* 0x0000000c0a187e29 */ /* 0x040fe40008000000 */
[----:B------:R-:W-:Y:S02]  /*0250*/  DADD R26, R10, UR14 ;  /* 0x0000000e0a1a7e29 */ /* 0x000fe40008000000 */
[----:B------:R-:W0:Y:S01]  /*0260*/  F2F.F32.F64 R4, R22 ;  /* 0x0000001600047310 */ /* 0x000e220000301000 */
[C---:B---3--:R-:W-:Y:S02]  /*0270*/  DADD R28, R20.reuse, -UR10 ;  /* 0x8000000a141c7e29 */ /* 0x048fe40008000000 */
[----:B------:R-:W-:-:S02]  /*0280*/  DADD R14, R20, UR12 ;  /* 0x0000000c140e7e29 */ /* 0x000fc40008000000 */
[----:B------:R-:W-:-:S03]  /*0290*/  DADD R20, R20, UR14 ;  /* 0x0000000e14147e29 */ /* 0x000fc60008000000 */
[----:B------:R-:W2:Y:S08]  /*02a0*/  F2F.F32.F64 R12, R28 ;  /* 0x0000001c000c7310 */ /* 0x000eb00000301000 */
[----:B------:R3:W1:Y:S08]  /*02b0*/  F2F.F32.F64 R14, R14 ;  /* 0x0000000e000e7310 */ /* 0x0006700000301000 */
[----:B------:R4:W1:Y:S01]  /*02c0*/  F2F.F32.F64 R20, R20 ;  /* 0x0000001400147310 */ /* 0x0008620000301000 */
[----:B---3--:R-:W-:-:S07]  /*02d0*/  IMAD.MOV.U32 R15, RZ, RZ, R7 ;  /* 0x000000ffff0f7224 */ /* 0x008fce00078e0007 */
[----:B------:R-:W3:Y:S01]  /*02e0*/  F2F.F32.F64 R6, R24 ;  /* 0x0000001800067310 */ /* 0x000ee20000301000 */
[----:B----4-:R-:W-:-:S07]  /*02f0*/  MOV R21, R9 ;  /* 0x0000000900157202 */ /* 0x010fce0000000f00 */
[----:B------:R4:W3:Y:S02]  /*0300*/  F2F.F32.F64 R8, R26 ;  /* 0x0000001a00087310 */ /* 0x0008e40000301000 */
[----:B----4-:R-:W-:-:S04]  /*0310*/  IMAD.MOV.U32 R26, RZ, RZ, -0x3e000000 ;  /* 0xc2000000ff1a7424 */ /* 0x010fc800078e00ff */
[----:B0-----:R-:W5:Y:S01]  /*0320*/  TEX.LL RZ, R10, R4, R26, UR6, 2D, 0x3 ;  /* 0x28ff061a040a7f60 */ /* 0x001f6200089e03ff */
[----:B--2---:R-:W-:Y:S01]  /*0330*/  TEX.LL RZ, R12, R12, R26, UR6, 2D, 0x3 ;  /* 0x28ff061a0c0c7f60 */ /* 0x004fe200089e03ff */
[----:B-1----:R-:W-:Y:S01]  /*0340*/  TEX.LL RZ, R14, R14, R26, UR6, 2D, 0x3 ;  /* 0x28ff061a0e0e7f60 */ /* 0x002fe200089e03ff */
[----:B------:R-:W-:Y:S01]  /*0350*/  TEX.LL RZ, R20, R20, R26, UR6, 2D, 0x3 ;  /* 0x28ff061a14147f60 */ /* 0x000fe200089e03ff */
[----:B---3--:R-:W5:Y:S01]  /*0360*/  TEX.LL RZ, R22, R6, R26, UR6, 2D, 0x3 ;  /* 0x28ff061a06167f60 */ /* 0x008f6200089e03ff */
[----:B------:R0:W5:Y:S01]  /*0370*/  TEX.LL RZ, R24, R8, R26, UR6, 2D, 0x3 ;  /* 0x28ff061a08187f60 */ /* 0x00016200089e03ff */
[----:B------:R-:W-:-:S06]  /*0380*/  UIADD3 UR5, UPT, UPT, UR5, 0x2, URZ ;  /* 0x0000000205057890 */ /* 0x000fcc000fffe0ff */
[----:B------:R-:W-:Y:S01]  /*0390*/  ISETP.NE.AND P0, PT, R0, UR5, PT ;  /* 0x0000000500007c0c */ /* 0x000fe2000bf05270 */
[----:B0-----:R-:W-:Y:S01]  /*03a0*/  IMAD.WIDE.U32 R26, R19, 0x2, R2 ;  /* 0x00000002131a7825 */ /* 0x001fe200078e0002 */
[----:B------:R-:W-:-:S04]  /*03b0*/  DEPBAR.LE SB5, 0x2 ;  /* 0x0000d0800000791a */ /* 0x000fc80000000000 */
[----:B------:R-:W0:Y:S08]  /*03c0*/  F2I.TRUNC.NTZ R29, R10 ;  /* 0x0000000a001d7305 */ /* 0x000e30000020f100 */
[----:B------:R1:W2:Y:S01]  /*03d0*/  F2I.TRUNC.NTZ R18, R11 ;  /* 0x0000000b00127305 */ /* 0x0002a2000020f100 */
[----:B0-----:R0:W-:Y:S01]  /*03e0*/  STG.E.U16 desc[UR8][R26.64], R29 ;  /* 0x0000001d1a007986 */ /* 0x0011e2000c101508 */
[----:B------:R-:W-:-:S06]  /*03f0*/  DEPBAR.LE SB5, 0x1 ;  /* 0x0000d0400000791a */ /* 0x000fcc0000000000 */
[----:B------:R-:W3:Y:S01]  /*0400*/  F2I.TRUNC.NTZ R22, R22 ;  /* 0x0000001600167305 */ /* 0x000ee2000020f100 */
[C---:B-1----:R-:W-:Y:S01]  /*0410*/  VIADD R11, R19.reuse, 0x6 ;  /* 0x00000006130b7836 */ /* 0x042fe20000000000 */
[----:B------:R-:W-:-:S03]  /*0420*/  IADD3 R19, PT, PT, R19, 0xc, RZ ;  /* 0x0000000c13137810 */ /* 0x000fc60007ffe0ff */
[----:B------:R-:W-:Y:S01]  /*0430*/  IMAD.WIDE.U32 R10, R11, 0x2, R2 ;  /* 0x000000020b0a7825 */ /* 0x000fe200078e0002 */
[----:B--2---:R0:W-:Y:S02]  /*0440*/  STG.E.U16 desc[UR8][R26.64+0x2], R18 ;  /* 0x000002121a007986 */ /* 0x0041e4000c101508 */
[----:B------:R-:W1:Y:S02]  /*0450*/  F2I.TRUNC.NTZ R23, R23 ;  /* 0x0000001700177305 */ /* 0x000e64000020f100 */
[----:B---3--:R0:W-:Y:S06]  /*0460*/  STG.E.U16 desc[UR8][R26.64+0x4], R22 ;  /* 0x000004161a007986 */ /* 0x0081ec000c101508 */
[----:B-----5:R-:W2:Y:S01]  /*0470*/  F2I.TRUNC.NTZ R24, R24 ;  /* 0x0000001800187305 */ /* 0x020ea2000020f100 */
[----:B-1----:R0:W-:Y:S07]  /*0480*/  STG.E.U16 desc[UR8][R26.64+0x6], R23 ;  /* 0x000006171a007986 */ /* 0x0021ee000c101508 */
[----:B------:R-:W1:Y:S01]  /*0490*/  F2I.TRUNC.NTZ R25, R25 ;  /* 0x0000001900197305 */ /* 0x000e62000020f100 */
[----:B--2---:R0:W-:Y:S07]  /*04a0*/  STG.E.U16 desc[UR8][R26.64+0x8], R24 ;  /* 0x000008181a007986 */ /* 0x0041ee000c101508 */
[----:B------:R-:W2:Y:S01]  /*04b0*/  F2I.TRUNC.NTZ R12, R12 ;  /* 0x0000000c000c7305 */ /* 0x000ea2000020f100 */
        /* <DEDUP_REMOVED lines=10> */
[----:B--2---:R0:W-:Y:S04]  /*0560*/  STG.E.U16 desc[UR8][R10.64+0x8], R20 ;  /* 0x000008140a007986 */ /* 0x0041e8000c101508 */
[----:B-1----:R0:W-:Y:S01]  /*0570*/  STG.E.U16 desc[UR8][R10.64+0xa], R21 ;  /* 0x00000a150a007986 */ /* 0x0021e2000c101508 */
[----:B------:R-:W-:Y:S05]  /*0580*/  @P0 BRA `(.L_x_1) ;  /* 0xfffffffc00100947 */ /* 0x000fea000383ffff */
[----:B------:R-:W-:-:S07]  /*0590*/  IMAD.MOV.U32 R6, RZ, RZ, R0 ;  /* 0x000000ffff067224 */ /* 0x000fce00078e0000 */
.L_x_0:
[----:B------:R-:W-:-:S13]  /*05a0*/  LOP3.LUT P0, RZ, R17, 0x1, RZ, 0xc0, !PT ;  /* 0x0000000111ff7812 */ /* 0x000fda000780c0ff */
[----:B------:R-:W-:Y:S05]  /*05b0*/  @!P0 BRA `(.L_x_2) ;  /* 0x0000000000888947 */ /* 0x000fea0003800000 */
[----:B-1----:R-:W1:Y:S01]  /*05c0*/  I2F.F64.U32 R2, R6 ;  /* 0x0000000600027312 */ /* 0x002e620000201800 */
[----:B------:R-:W2:Y:S01]  /*05d0*/  LDCU UR6, c[0x0][0x388] ;  /* 0x00007100ff0677ac */ /* 0x000ea20008000800 */
[----:B---3--:R-:W-:Y:S01]  /*05e0*/  MOV R19, R5 ;  /* 0x0000000500137202 */ /* 0x008fe20000000f00 */
[----:B0-----:R-:W-:Y:S01]  /*05f0*/  IMAD.MOV.U32 R20, RZ, RZ, -0x3e000000 ;  /* 0xc2000000ff147424 */ /* 0x001fe200078e00ff */
[----:B------:R-:W-:Y:S01]  /*0600*/  MOV R5, R7 ;  /* 0x0000000700057202 */ /* 0x000fe20000000f00 */
[----:B------:R-:W-:Y:S01]  /*0610*/  UMOV UR7, URZ ;  /* 0x000000ff00077c82 */ /* 0x000fe20008000000 */
[C---:B-1----:R-:W-:Y:S02]  /*0620*/  DADD R10, R2.reuse, -UR10 ;  /* 0x8000000a020a7e29 */ /* 0x042fe40008000000 */
[C---:B------:R-:W-:Y:S02]  /*0630*/  DADD R12, R2.reuse, UR12 ;  /* 0x0000000c020c7e29 */ /* 0x040fe40008000000 */
[----:B------:R-:W-:-:S02]  /*0640*/  DADD R14, R2, UR14 ;  /* 0x0000000e020e7e29 */ /* 0x000fc40008000000 */
[----:B------:R-:W2:Y:S01]  /*0650*/  F2F.F32.F64 R18, R10 ;  /* 0x0000000a00127310 */ /* 0x000ea20000301000 */
[----:B----4-:R-:W-:-:S07]  /*0660*/  MOV R3, R9 ;  /* 0x0000000900037202 */ /* 0x010fce0000000f00 */
[----:B------:R-:W0:Y:S08]  /*0670*/  F2F.F32.F64 R4, R12 ;  /* 0x0000000c00047310 */ /* 0x000e300000301000 */
[----:B------:R-:W1:Y:S01]  /*0680*/  F2F.F32.F64 R2, R14 ;  /* 0x0000000e00027310 */ /* 0x000e620000301000 */
[----:B--2---:R-:W5:Y:S01]  /*0690*/  TEX.LL RZ, R8, R18, R20, UR6, 2D, 0x3 ;  /* 0x28ff061412087f60 */ /* 0x004f6200089e03ff */
[----:B0-----:R-:W5:Y:S01]  /*06a0*/  TEX.LL RZ, R4, R4, R20, UR6, 2D, 0x3 ;  /* 0x28ff061404047f60 */ /* 0x001f6200089e03ff */
[----:B-1----:R-:W5:Y:S01]  /*06b0*/  TEX.LL RZ, R2, R2, R20, UR6, 2D, 0x3 ;  /* 0x28ff061402027f60 */ /* 0x002f6200089e03ff */
[----:B------:R-:W0:Y:S01]  /*06c0*/  LDC.64 R10, c[0x0][0x380] ;  /* 0x0000e000ff0a7b82 */ /* 0x000e220000000a00 */
[----:B------:R-:W-:-:S04]  /*06d0*/  IMAD R17, R17, UR4, R6 ;  /* 0x0000000411117c24 */ /* 0x000fc8000f8e0206 */
[----:B------:R-:W-:-:S04]  /*06e0*/  IMAD R7, R17, 0x6, RZ ;  /* 0x0000000611077824 */ /* 0x000fc800078e02ff */
[----:B0-----:R-:W-:Y:S01]  /*06f0*/  IMAD.WIDE.U32 R6, R7, 0x2, R10 ;  /* 0x0000000207067825 */ /* 0x001fe200078e000a */
[----:B------:R-:W-:-:S04]  /*0700*/  DEPBAR.LE SB5, 0x2 ;  /* 0x0000d0800000791a */ /* 0x000fc80000000000 */
[----:B------:R-:W0:Y:S08]  /*0710*/  F2I.TRUNC.NTZ R11, R8 ;  /* 0x00000008000b7305 */ /* 0x000e30000020f100 */
[----:B------:R-:W1:Y:S01]  /*0720*/  F2I.TRUNC.NTZ R9, R9 ;  /* 0x0000000900097305 */ /* 0x000e62000020f100 */
[----:B0-----:R2:W-:Y:S01]  /*0730*/  STG.E.U16 desc[UR8][R6.64], R11 ;  /* 0x0000000b06007986 */ /* 0x0015e2000c101508 */
[----:B------:R-:W-:-:S06]  /*0740*/  DEPBAR.LE SB5, 0x1 ;  /* 0x0000d0400000791a */ /* 0x000fcc0000000000 */
[----:B------:R-:W0:Y:S01]  /*0750*/  F2I.TRUNC.NTZ R13, R4 ;  /* 0x00000004000d7305 */ /* 0x000e22000020f100 */
[----:B-1----:R2:W-:Y:S07]  /*0760*/  STG.E.U16 desc[UR8][R6.64+0x2], R9 ;  /* 0x0000020906007986 */ /* 0x0025ee000c101508 */
[----:B------:R-:W1:Y:S01]  /*0770*/  F2I.TRUNC.NTZ R15, R5 ;  /* 0x00000005000f7305 */ /* 0x000e62000020f100 */
[----:B0-----:R2:W-:Y:S07]  /*0780*/  STG.E.U16 desc[UR8][R6.64+0x4], R13 ;  /* 0x0000040d06007986 */ /* 0x0015ee000c101508 */
[----:B-----5:R-:W0:Y:S01]  /*0790*/  F2I.TRUNC.NTZ R17, R2 ;  /* 0x0000000200117305 */ /* 0x020e22000020f100 */
[----:B-1----:R2:W-:Y:S07]  /*07a0*/  STG.E.U16 desc[UR8][R6.64+0x6], R15 ;  /* 0x0000060f06007986 */ /* 0x0025ee000c101508 */
[----:B------:R-:W1:Y:S01]  /*07b0*/  F2I.TRUNC.NTZ R19, R3 ;  /* 0x0000000300137305 */ /* 0x000e62000020f100 */
[----:B0-----:R2:W-:Y:S04]  /*07c0*/  STG.E.U16 desc[UR8][R6.64+0x8], R17 ;  /* 0x0000081106007986 */ /* 0x0015e8000c101508 */
[----:B-1----:R2:W-:Y:S02]  /*07d0*/  STG.E.U16 desc[UR8][R6.64+0xa], R19 ;  /* 0x00000a1306007986 */ /* 0x0025e4000c101508 */
.L_x_2:
[----:B------:R-:W0:Y:S01]  /*07e0*/  LDCU UR5, c[0x0][0x394] ;  /* 0x00007280ff0577ac */ /* 0x000e220008000800 */
[----:B------:R-:W-:-:S04]  /*07f0*/  UIADD3 UR4, UPT, UPT, UR4, 0x1, URZ ;  /* 0x0000000104047890 */ /* 0x000fc8000fffe0ff */
[----:B0-----:R-:W-:-:S09]  /*0800*/  UISETP.NE.AND UP0, UPT, UR4, UR5, UPT ;  /* 0x000000050400728c */ /* 0x001fd2000bf05270 */
[----:B------:R-:W-:Y:S05]  /*0810*/  BRA.U UP0, `(.L_x_3) ;  /* 0xfffffff9001c7547 */ /* 0x000fea000b83ffff */
[----:B------:R-:W-:Y:S05]  /*0820*/  EXIT ;  /* 0x000000000000794d */ /* 0x000fea0003800000 */
.L_x_4:
[----:B------:R-:W-:-:S00]  /*0830*/  BRA `(.L_x_4) ;  /* 0xfffffffc00fc7947 */ /* 0x000fc0000383ffff */
[----:B------:R-:W-:-:S00]  /*0840*/  NOP ;  /* 0x0000000000007918 */ /* 0x000fc00000000000 */
        /* <DEDUP_REMOVED lines=11> */
.L_x_23:


//--------------------- .text._Z7kernel2I6float2sEvPT0_yii --------------------------
	.section	.text._Z7kernel2I6float2sEvPT0_yii,"ax",@progbits
	.align	128
        .global         _Z7kernel2I6float2sEvPT0_yii
        .type           _Z7kernel2I6float2sEvPT0_yii,@function
        .size           _Z7kernel2I6float2sEvPT0_yii,(.L_x_24 - _Z7kernel2I6float2sEvPT0_yii)
        .other          _Z7kernel2I6float2sEvPT0_yii,@"STO_CUDA_ENTRY STV_DEFAULT"
_Z7kernel2I6float2sEvPT0_yii:
.text._Z7kernel2I6float2sEvPT0_yii:
[----:B------:R-:W-:Y:S08]  /*0000*/  LDC R1, c[0x0][0x37c] ;  /* 0x0000df00ff017b82 */ /* 0x000ff00000000800 */
[----:B------:R-:W0:Y:S02]  /*0010*/  LDC.64 R14, c[0x0][0x390] ;  /* 0x0000e400ff0e7b82 */ /* 0x000e240000000a00 */
[----:B0-----:R-:W-:-:S04]  /*0020*/  VIMNMX R0, PT, PT, R15, R14, PT ;  /* 0x0000000e0f007248 */ /* 0x001fc80003fe0100 */
[----:B------:R-:W-:-:S13]  /*0030*/  ISETP.GE.AND P0, PT, R0, 0x1, PT ;  /* 0x000000010000780c */ /* 0x000fda0003f06270 */
[----:B------:R-:W-:Y:S05]  /*0040*/  @!P0 EXIT ;  /* 0x000000000000894d */ /* 0x000fea0003800000 */
[C---:B------:R-:W-:Y:S01]  /*0050*/  LOP3.LUT R16, R14.reuse, 0x3, RZ, 0xc0, !PT ;  /* 0x000000030e107812 */ /* 0x040fe200078ec0ff */
[----:B------:R-:W-:Y:S01]  /*0060*/  IMAD.MOV.U32 R15, RZ, RZ, RZ ;  /* 0x000000ffff0f7224 */ /* 0x000fe200078e00ff */
[C---:B------:R-:W-:Y:S01]  /*0070*/  LOP3.LUT R0, R14.reuse, 0x7ffffffc, RZ, 0xc0, !PT ;  /* 0x7ffffffc0e007812 */ /* 0x040fe200078ec0ff */
[----:B------:R-:W-:Y:S01]  /*0080*/  IMAD.SHL.U32 R14, R14, 0x2, RZ ;  /* 0x000000020e0e7824 */ /* 0x000fe200078e00ff */
[----:B------:R-:W0:Y:S01]  /*0090*/  LDCU.64 UR10, c[0x0][0x358] ;  /* 0x00006b00ff0a77ac */ /* 0x000e220008000a00 */
[----:B------:R-:W-:-:S05]  /*00a0*/  NOP ;  /* 0x0000000000007918 */ /* 0x000fca0000000000 */
.L_x_9:
[----:B------:R-:W1:Y:S01]  /*00b0*/  LDCU UR12, c[0x0][0x390] ;  /* 0x00007200ff0c77ac */ /* 0x000e620008000800 */
[----:B----4-:R-:W-:Y:S01]  /*00c0*/  HFMA2 R2, -RZ, RZ, 0, 0 ;  /* 0x00000000ff027431 */ /* 0x010fe200000001ff */
[----:B------:R-:W-:Y:S01]  /*00d0*/  I2FP.F32.U32 R3, R15 ;  /* 0x0000000f00037245 */ /* 0x000fe20000201000 */
[----:B-1----:R-:W-:-:S09]  /*00e0*/  UISETP.GE.U32.AND UP0, UPT, UR12, 0x4, UPT ;  /* 0x000000040c00788c */ /* 0x002fd2000bf06070 */
[----:B--23--:R-:W-:Y:S05]  /*00f0*/  BRA.U !UP0, `(.L_x_5) ;  /* 0x0000000108cc7547 */ /* 0x00cfea000b800000 */
[----:B------:R-:W1:Y:S01]  /*0100*/  LDC.64 R4, c[0x0][0x380] ;  /* 0x0000e000ff047b82 */ /* 0x000e620000000a00 */
[----:B------:R-:W-:Y:S01]  /*0110*/  IMAD R17, R14, R15, 0x4 ;  /* 0x000000040e117424 */ /* 0x000fe200078e020f */
[----:B------:R-:W-:-:S06]  /*0120*/  UMOV UR4, URZ ;  /* 0x000000ff00047c82 */ /* 0x000fcc0008000000 */
.L_x_6:
[----:B------:R-:W2:Y:S01]  /*0130*/  LDCU UR6, c[0x0][0x388] ;  /* 0x00007100ff0677ac */ /* 0x000ea20008000800 */
[--C-:B---3--:R-:W-:Y:S01]  /*0140*/  IMAD.MOV.U32 R13, RZ, RZ, R3.reuse ;  /* 0x000000ffff0d7224 */ /* 0x108fe200078e0003 */
[----:B------:R-:W-:Y:S01]  /*0150*/  I2FP.F32.U32 R2, UR4 ;  /* 0x0000000400027c45 */ /* 0x000fe20008201000 */
[----:B------:R-:W-:Y:S01]  /*0160*/  IMAD.MOV.U32 R18, RZ, RZ, -0x3e000000 ;  /* 0xc2000000ff127424 */ /* 0x000fe200078e00ff */
[----:B------:R-:W-:Y:S01]  /*0170*/  UIADD3 UR5, UPT, UPT, UR4, 0x1, URZ ;  /* 0x0000000104057890 */ /* 0x000fe2000fffe0ff */
[----:B------:R-:W-:Y:S01]  /*0180*/  MOV R7, R3 ;  /* 0x0000000300077202 */ /* 0x000fe20000000f00 */
[----:B------:R-:W-:Y:S01]  /*0190*/  UIADD3 UR8, UPT, UPT, UR4, 0x2, URZ ;  /* 0x0000000204087890 */ /* 0x000fe2000fffe0ff */
[----:B------:R-:W-:Y:S01]  /*01a0*/  IMAD.MOV.U32 R9, RZ, RZ, R3 ;  /* 0x000000ffff097224 */ /* 0x000fe200078e0003 */
[----:B------:R-:W-:Y:S02]  /*01b0*/  UIADD3 UR9, UPT, UPT, UR4, 0x3, URZ ;  /* 0x0000000304097890 */ /* 0x000fe4000fffe0ff */
[----:B------:R-:W-:Y:S01]  /*01c0*/  I2FP.F32.U32 R12, UR5 ;  /* 0x00000005000c7c45 */ /* 0x000fe20008201000 */
[----:B------:R-:W-:Y:S01]  /*01d0*/  UMOV UR7, URZ ;  /* 0x000000ff00077c82 */ /* 0x000fe20008000000 */
[----:B------:R-:W-:-:S02]  /*01e0*/  I2FP.F32.U32 R6, UR8 ;  /* 0x0000000800067c45 */ /* 0x000fc40008201000 */
[----:B------:R-:W-:Y:S01]  /*01f0*/  I2FP.F32.U32 R8, UR9 ;  /* 0x0000000900087c45 */ /* 0x000fe20008201000 */
[----:B--2---:R2:W5:Y:S01]  /*0200*/  TEX.LL RZ, R10, R2, R18, UR6, 2D, 0x3 ;  /* 0x28ff0612020a7f60 */ /* 0x00456200089e03ff */
[----:B------:R-:W5:Y:S02]  /*0210*/  TEX.LL RZ, R12, R12, R18, UR6, 2D, 0x3 ;  /* 0x28ff06120c0c7f60 */ /* 0x000f6400089e03ff */
[----:B------:R-:W5:Y:S02]  /*0220*/  TEX.LL RZ, R6, R6, R18, UR6, 2D, 0x3 ;  /* 0x28ff061206067f60 */ /* 0x000f6400089e03ff */
[----:B------:R1:W5:Y:S01]  /*0230*/  TEX.LL RZ, R8, R8, R18, UR6, 2D, 0x3 ;  /* 0x28ff061208087f60 */ /* 0x00036200089e03ff */
[----:B------:R-:W-:Y:S01]  /*0240*/  UIADD3 UR4, UPT, UPT, UR4, 0x4, URZ ;  /* 0x0000000404047890 */ /* 0x000fe2000fffe0ff */
[C---:B------:R-:W-:Y:S02]  /*0250*/  VIADD R19, R17.reuse, 0xfffffffc ;  /* 0xfffffffc11137836 */ /* 0x040fe40000000000 */
[----:B------:R-:W-:-:S03]  /*0260*/  VIADD R20, R17, 0x2 ;  /* 0x0000000211147836 */ /* 0x000fc60000000000 */
[----:B------:R-:W-:Y:S02]  /*0270*/  ISETP.NE.AND P0, PT, R0, UR4, PT ;  /* 0x0000000400007c0c */ /* 0x000fe4000bf05270 */
[----:B--2---:R-:W-:Y:S01]  /*0280*/  IADD3 R2, PT, PT, R17, -0x2, RZ ;  /* 0xfffffffe11027810 */ /* 0x004fe20007ffe0ff */
[----:B-1----:R-:W-:Y:S01]  /*0290*/  IMAD.WIDE.U32 R18, R19, 0x2, R4 ;  /* 0x0000000213127825 */ /* 0x002fe200078e0004 */
[----:B------:R-:W-:-:S04]  /*02a0*/  DEPBAR.LE SB5, 0x3 ;  /* 0x0000d0c00000791a */ /* 0x000fc80000000000 */
[----:B------:R-:W0:Y:S08]  /*02b0*/  F2I.TRUNC.NTZ R29, R10 ;  /* 0x0000000a001d7305 */ /* 0x000e30000020f100 */
[----:B------:R1:W2:Y:S01]  /*02c0*/  F2I.TRUNC.NTZ R23, R11 ;  /* 0x0000000b00177305 */ /* 0x0002a2000020f100 */
[----:B0-----:R3:W-:Y:S01]  /*02d0*/  STG.E.U16 desc[UR10][R18.64], R29 ;  /* 0x0000001d12007986 */ /* 0x0017e2000c10150a */
[----:B------:R-:W-:-:S06]  /*02e0*/  DEPBAR.LE SB5, 0x2 ;  /* 0x0000d0800000791a */ /* 0x000fcc0000000000 */
[----:B------:R-:W0:Y:S01]  /*02f0*/  F2I.TRUNC.NTZ R21, R12 ;  /* 0x0000000c00157305 */ /* 0x000e22000020f100 */
[----:B-1----:R-:W-:Y:S01]  /*0300*/  IMAD.WIDE.U32 R10, R2, 0x2, R4 ;  /* 0x00000002020a7825 */ /* 0x002fe200078e0004 */
[----:B--2---:R3:W-:Y:S06]  /*0310*/  STG.E.U16 desc[UR10][R18.64+0x2], R23 ;  /* 0x0000021712007986 */ /* 0x0047ec000c10150a */
[----:B------:R1:W2:Y:S01]  /*0320*/  F2I.TRUNC.NTZ R25, R13 ;  /* 0x0000000d00197305 */ /* 0x0002a2000020f100 */
[----:B0-----:R3:W-:Y:S01]  /*0330*/  STG.E.U16 desc[UR10][R10.64], R21 ;  /* 0x000000150a007986 */ /* 0x0017e2000c10150a */
[----:B------:R-:W-:-:S06]  /*0340*/  DEPBAR.LE SB5, 0x1 ;  /* 0x0000d0400000791a */ /* 0x000fcc0000000000 */
[----:B------:R-:W0:Y:S01]  /*0350*/  F2I.TRUNC.NTZ R27, R6 ;  /* 0x00000006001b7305 */ /* 0x000e22000020f100 */
[C-C-:B-1----:R-:W-:Y:S01]  /*0360*/  IMAD.WIDE.U32 R12, R17.reuse, 0x2, R4.reuse ;  /* 0x00000002110c7825 */ /* 0x142fe200078e0004 */
[----:B------:R-:W-:Y:S01]  /*0370*/  IADD3 R17, PT, PT, R17, 0x8, RZ ;  /* 0x0000000811117810 */ /* 0x000fe20007ffe0ff */
[----:B--2---:R3:W-:Y:S05]  /*0380*/  STG.E.U16 desc[UR10][R10.64+0x2], R25 ;  /* 0x000002190a007986 */ /* 0x0047ea000c10150a */
[----:B------:R1:W2:Y:S01]  /*0390*/  F2I.TRUNC.NTZ R22, R7 ;  /* 0x0000000700167305 */ /* 0x0002a2000020f100 */
[----:B0-----:R3:W-:Y:S07]  /*03a0*/  STG.E.U16 desc[UR10][R12.64], R27 ;  /* 0x0000001b0c007986 */ /* 0x0017ee000c10150a */
[----:B-----5:R-:W0:Y:S01]  /*03b0*/  F2I.TRUNC.NTZ R24, R8 ;  /* 0x0000000800187305 */ /* 0x020e22000020f100 */
[----:B-1----:R-:W-:Y:S01]  /*03c0*/  IMAD.WIDE.U32 R6, R20, 0x2, R4 ;  /* 0x0000000214067825 */ /* 0x002fe200078e0004 */
[----:B--2---:R3:W-:Y:S06]  /*03d0*/  STG.E.U16 desc[UR10][R12.64+0x2], R22 ;  /* 0x000002160c007986 */ /* 0x0047ec000c10150a */
[----:B------:R-:W1:Y:S01]  /*03e0*/  F2I.TRUNC.NTZ R26, R9 ;  /* 0x00000009001a7305 */ /* 0x000e62000020f100 */
[----:B0-----:R3:W-:Y:S04]  /*03f0*/  STG.E.U16 desc[UR10][R6.64], R24 ;  /* 0x0000001806007986 */ /* 0x0017e8000c10150a */
[----:B-1----:R3:W-:Y:S01]  /*0400*/  STG.E.U16 desc[UR10][R6.64+0x2], R26 ;  /* 0x0000021a06007986 */ /* 0x0027e2000c10150a */
[----:B------:R-:W-:Y:S05]  /*0410*/  @P0 BRA `(.L_x_6) ;  /* 0xfffffffc00440947 */ /* 0x000fea000383ffff */
[----:B------:R-:W-:-:S07]  /*0420*/  IMAD.MOV.U32 R2, RZ, RZ, R0 ;  /* 0x000000ffff027224 */ /* 0x000fce00078e0000 */
.L_x_5:
[----:B------:R-:W-:-:S13]  /*0430*/  ISETP.NE.AND P0, PT, R16, RZ, PT ;  /* 0x000000ff1000720c */ /* 0x000fda0003f05270 */
[----:B------:R-:W-:Y:S05]  /*0440*/  @!P0 BRA `(.L_x_7) ;  /* 0x0000000000b08947 */ /* 0x000fea0003800000 */
[----:B------:R-:W-:Y:S01]  /*0450*/  ISETP.NE.AND P0, PT, R16, 0x1, PT ;  /* 0x000000011000780c */ /* 0x000fe20003f05270 */
[----:B------:R-:W-:-:S12]  /*0460*/  ULOP3.LUT UP0, URZ, UR12, 0x1, URZ, 0xc0, !UPT ;  /* 0x000000010cff7892 */ /* 0x000fd8000f80c0ff */
[----:B------:R-:W-:Y:S05]  /*0470*/  @!P0 BRA `(.L_x_8) ;  /* 0x0000000000688947 */ /* 0x000fea0003800000 */
[----:B------:R-:W1:Y:S01]  /*0480*/  LDCU UR4, c[0x0][0x388] ;  /* 0x00007100ff0477ac */ /* 0x000e620008000800 */
[----:B------:R-:W-:Y:S02]  /*0490*/  VIADD R4, R2, 0x1 ;  /* 0x0000000102047836 */ /* 0x000fe40000000000 */
[----:B---3--:R-:W-:Y:S01]  /*04a0*/  HFMA2 R12, -RZ, RZ, -3, 0 ;  /* 0xc2000000ff0c7431 */ /* 0x008fe200000001ff */
[----:B------:R-:W-:Y:S01]  /*04b0*/  I2FP.F32.U32 R10, R2 ;  /* 0x00000002000a7245 */ /* 0x000fe20000201000 */
[----:B------:R-:W-:Y:S01]  /*04c0*/  IMAD.MOV.U32 R5, RZ, RZ, R3 ;  /* 0x000000ffff057224 */ /* 0x000fe200078e0003 */
[----:B------:R-:W-:Y:S01]  /*04d0*/  MOV R11, R3 ;  /* 0x00000003000b7202 */ /* 0x000fe20000000f00 */
[----:B------:R-:W-:Y:S01]  /*04e0*/  UMOV UR5, URZ ;  /* 0x000000ff00057c82 */ /* 0x000fe20008000000 */
[----:B------:R-:W-:-:S04]  /*04f0*/  I2FP.F32.U32 R4, R4 ;  /* 0x0000000400047245 */ /* 0x000fc80000201000 */
[----:B-1----:R-:W5:Y:S02]  /*0500*/  TEX.LL RZ, R10, R10, R12, UR4, 2D, 0x3 ;  /* 0x28ff040c0a0a7f60 */ /* 0x002f6400089e03ff */
[----:B------:R-:W5:Y:S01]  /*0510*/  TEX.LL RZ, R4, R4, R12, UR4, 2D, 0x3 ;  /* 0x28ff040c04047f60 */ /* 0x000f6200089e03ff */
[----:B------:R-:W1:Y:S01]  /*0520*/  LDC.64 R6, c[0x0][0x380] ;  /* 0x0000e000ff067b82 */ /* 0x000e620000000a00 */
[----:B------:R-:W-:Y:S01]  /*0530*/  IMAD R8, R15, UR12, R2 ;  /* 0x0000000c0f087c24 */ /* 0x000fe2000f8e0202 */
[----:B------:R-:W-:-:S04]  /*0540*/  IADD3 R2, PT, PT, R2, 0x2, RZ ;  /* 0x0000000202027810 */ /* 0x000fc80007ffe0ff */
[----:B------:R-:W-:-:S05]  /*0550*/  SHF.L.U32 R9, R8, 0x1, RZ ;  /* 0x0000000108097819 */ /* 0x000fca00000006ff */
[C---:B------:R-:W-:Y:S02]  /*0560*/  VIADD R19, R9.reuse, 0x2 ;  /* 0x0000000209137836 */ /* 0x040fe40000000000 */
[----:B-1----:R-:W-:-:S04]  /*0570*/  IMAD.WIDE.U32 R8, R9, 0x2, R6 ;  /* 0x0000000209087825 */ /* 0x002fc800078e0006 */
[----:B------:R-:W-:Y:S01]  /*0580*/  IMAD.WIDE.U32 R6, R19, 0x2, R6 ;  /* 0x0000000213067825 */ /* 0x000fe200078e0006 */
[----:B------:R-:W-:-:S04]  /*0590*/  DEPBAR.LE SB5, 0x1 ;  /* 0x0000d0400000791a */ /* 0x000fc80000000000 */
[----:B------:R-:W0:Y:S08]  /*05a0*/  F2I.TRUNC.NTZ R13, R10 ;  /* 0x0000000a000d7305 */ /* 0x000e30000020f100 */
[----:B------:R-:W1:Y:S01]  /*05b0*/  F2I.TRUNC.NTZ R17, R11 ;  /* 0x0000000b00117305 */ /* 0x000e62000020f100 */
[----:B0-----:R2:W-:Y:S07]  /*05c0*/  STG.E.U16 desc[UR10][R8.64], R13 ;  /* 0x0000000d08007986 */ /* 0x0015ee000c10150a */
[----:B-----5:R-:W0:Y:S01]  /*05d0*/  F2I.TRUNC.NTZ R19, R4 ;  /* 0x0000000400137305 */ /* 0x020e22000020f100 */
[----:B-1----:R2:W-:Y:S07]  /*05e0*/  STG.E.U16 desc[UR10][R8.64+0x2], R17 ;  /* 0x0000021108007986 */ /* 0x0025ee000c10150a */
[----:B------:R-:W1:Y:S01]  /*05f0*/  F2I.TRUNC.NTZ R21, R5 ;  /* 0x0000000500157305 */ /* 0x000e62000020f100 */
[----:B0-----:R2:W-:Y:S04]  /*0600*/  STG.E.U16 desc[UR10][R6.64], R19 ;  /* 0x0000001306007986 */ /* 0x0015e8000c10150a */
[----:B-1----:R2:W-:Y:S02]  /*0610*/  STG.E.U16 desc[UR10][R6.64+0x2], R21 ;  /* 0x0000021506007986 */ /* 0x0025e4000c10150a */
.L_x_8:
[----:B------:R-:W-:Y:S05]  /*0620*/  BRA.U !UP0, `(.L_x_7) ;  /* 0x0000000108387547 */ /* 0x000fea000b800000 */
[----:B------:R-:W1:Y:S01]  /*0630*/  LDCU UR4, c[0x0][0x388] ;  /* 0x00007100ff0477ac */ /* 0x000e620008000800 */
[----:B--23--:R-:W-:Y:S02]  /*0640*/  IMAD.MOV.U32 R7, RZ, RZ, R3 ;  /* 0x000000ffff077224 */ /* 0x00cfe400078e0003 */
[----:B------:R-:W-:Y:S01]  /*0650*/  HFMA2 R8, -RZ, RZ, -3, 0 ;  /* 0xc2000000ff087431 */ /* 0x000fe200000001ff */
[----:B------:R-:W-:Y:S01]  /*0660*/  I2FP.F32.U32 R6, R2 ;  /* 0x0000000200067245 */ /* 0x000fe20000201000 */
[----:B------:R-:W-:-:S05]  /*0670*/  UMOV UR5, URZ ;  /* 0x000000ff00057c82 */ /* 0x000fca0008000000 */
[----:B-1----:R-:W5:Y:S01]  /*0680*/  TEX.LL RZ, R6, R6, R8, UR4, 2D, 0x3 ;  /* 0x28ff040806067f60 */ /* 0x002f6200089e03ff */
[----:B------:R-:W1:Y:S01]  /*0690*/  LDC.64 R4, c[0x0][0x380] ;  /* 0x0000e000ff047b82 */ /* 0x000e620000000a00 */
[----:B------:R-:W-:-:S04]  /*06a0*/  IMAD R2, R15, UR12, R2 ;  /* 0x0000000c0f027c24 */ /* 0x000fc8000f8e0202 */
[----:B------:R-:W-:-:S04]  /*06b0*/  IMAD.SHL.U32 R3, R2, 0x2, RZ ;  /* 0x0000000202037824 */ /* 0x000fc800078e00ff */
[----:B-1----:R-:W-:Y:S01]  /*06c0*/  IMAD.WIDE.U32 R2, R3, 0x2, R4 ;  /* 0x0000000203027825 */ /* 0x002fe200078e0004 */
[----:B-----5:R-:W0:Y:S08]  /*06d0*/  F2I.TRUNC.NTZ R9, R6 ;  /* 0x0000000600097305 */ /* 0x020e30000020f100 */
[----:B------:R-:W1:Y:S01]  /*06e0*/  F2I.TRUNC.NTZ R11, R7 ;  /* 0x00000007000b7305 */ /* 0x000e62000020f100 */
[----:B0-----:R4:W-:Y:S04]  /*06f0*/  STG.E.U16 desc[UR10][R2.64], R9 ;  /* 0x0000000902007986 */ /* 0x0019e8000c10150a */
[----:B-1----:R4:W-:Y:S02]  /*0700*/  STG.E.U16 desc[UR10][R2.64+0x2], R11 ;  /* 0x0000020b02007986 */ /* 0x0029e4000c10150a */
.L_x_7:
[----:B------:R-:W1:Y:S01]  /*0710*/  LDCU UR4, c[0x0][0x394] ;  /* 0x00007280ff0477ac */ /* 0x000e620008000800 */
[----:B------:R-:W-:-:S04]  /*0720*/  IADD3 R15, PT, PT, R15, 0x1, RZ ;  /* 0x000000010f0f7810 */ /* 0x000fc80007ffe0ff */
[----:B-1----:R-:W-:-:S13]  /*0730*/  ISETP.NE.AND P0, PT, R15, UR4, PT ;  /* 0x000000040f007c0c */ /* 0x002fda000bf05270 */
[----:B------:R-:W-:Y:S05]  /*0740*/  @P0 BRA `(.L_x_9) ;  /* 0xfffffff800580947 */ /* 0x000fea000383ffff */
[----:B0-----:R-:W-:Y:S05]  /*0750*/  EXIT ;  /* 0x000000000000794d */ /* 0x001fea0003800000 */
.L_x_10:
        /* <DEDUP_REMOVED lines=10> */
.L_x_24:


//--------------------- .text._Z7kernel4I6short4sEvPT0_yii --------------------------
	.section	.text._Z7kernel4I6short4sEvPT0_yii,"ax",@progbits
	.align	128
        .global         _Z7kernel4I6short4sEvPT0_yii
        .type           _Z7kernel4I6short4sEvPT0_yii,@function
        .size           _Z7kernel4I6short4sEvPT0_yii,(.L_x_25 - _Z7kernel4I6short4sEvPT0_yii)
        .other          _Z7kernel4I6short4sEvPT0_yii,@"STO_CUDA_ENTRY STV_DEFAULT"
_Z7kernel4I6short4sEvPT0_yii:
.text._Z7kernel4I6short4sEvPT0_yii:
        /* <DEDUP_REMOVED lines=11> */
.L_x_15:
[----:B-1----:R-:W1:Y:S01]  /*00b0*/  LDCU UR12, c[0x0][0x390] ;  /* 0x00007200ff0c77ac */ /* 0x002e620008000800 */
[----:B---3--:R-:W-:Y:S01]  /*00c0*/  HFMA2 R4, -RZ, RZ, 0, 0 ;  /* 0x00000000ff047431 */ /* 0x008fe200000001ff */
[----:B------:R-:W-:Y:S01]  /*00d0*/  I2FP.F32.U32 R5, R3 ;  /* 0x0000000300057245 */ /* 0x000fe20000201000 */
[----:B-1----:R-:W-:-:S09]  /*00e0*/  UISETP.GE.U32.AND UP0, UPT, UR12, 0x4, UPT ;  /* 0x000000040c00788c */ /* 0x002fd2000bf06070 */
[----:B--2---:R-:W-:Y:S05]  /*00f0*/  BRA.U !UP0, `(.L_x_11) ;  /* 0x0000000108cc7547 */ /* 0x004fea000b800000 */
[----:B------:R-:W1:Y:S01]  /*0100*/  LDC.64 R6, c[0x0][0x380] ;  /* 0x0000e000ff067b82 */ /* 0x000e620000000a00 */
[----:B------:R-:W-:Y:S01]  /*0110*/  IMAD R29, R2, R3, 0x8 ;  /* 0x00000008021d7424 */ /* 0x000fe200078e0203 */
[----:B------:R-:W-:-:S06]  /*0120*/  UMOV UR4, URZ ;  /* 0x000000ff00047c82 */ /* 0x000fcc0008000000 */
.L_x_12:
[----:B--2---:R-:W2:Y:S01]  /*0130*/  LDCU UR6, c[0x0][0x388] ;  /* 0x00007100ff0677ac */ /* 0x004ea20008000800 */
[----:B------:R-:W-:Y:S01]  /*0140*/  IMAD.MOV.U32 R10, RZ, RZ, -0x3e000000 ;  /* 0xc2000000ff0a7424 */ /* 0x000fe200078e00ff */
[----:B------:R-:W-:Y:S01]  /*0150*/  I2FP.F32.U32 R4, UR4 ;  /* 0x0000000400047c45 */ /* 0x000fe20008201000 */
[--C-:B------:R-:W-:Y:S01]  /*0160*/  IMAD.MOV.U32 R17, RZ, RZ, R5.reuse ;  /* 0x000000ffff117224 */ /* 0x100fe200078e0005 */
[----:B------:R-:W-:Y:S01]  /*0170*/  UIADD3 UR5, UPT, UPT, UR4, 0x1, URZ ;  /* 0x0000000104057890 */ /* 0x000fe2000fffe0ff */
[----:B------:R-:W-:Y:S01]  /*0180*/  MOV R13, R5 ;  /* 0x00000005000d7202 */ /* 0x000fe20000000f00 */
[----:B------:R-:W-:Y:S01]  /*0190*/  UIADD3 UR8, UPT, UPT, UR4, 0x2, URZ ;  /* 0x0000000204087890 */ /* 0x000fe2000fffe0ff */
[----:B------:R-:W-:Y:S01]  /*01a0*/  IMAD.MOV.U32 R9, RZ, RZ, R5 ;  /* 0x000000ffff097224 */ /* 0x000fe200078e0005 */
[----:B------:R-:W-:Y:S01]  /*01b0*/  UIADD3 UR9, UPT, UPT, UR4, 0x3, URZ ;  /* 0x0000000304097890 */ /* 0x000fe2000fffe0ff */
[----:B------:R-:W-:Y:S01]  /*01c0*/  UMOV UR7, URZ ;  /* 0x000000ff00077c82 */ /* 0x000fe20008000000 */
[----:B------:R-:W-:-:S02]  /*01d0*/  I2FP.F32.U32 R16, UR5 ;  /* 0x0000000500107c45 */ /* 0x000fc40008201000 */
[----:B------:R-:W-:Y:S02]  /*01e0*/  I2FP.F32.U32 R12, UR8 ;  /* 0x00000008000c7c45 */ /* 0x000fe40008201000 */
[----:B------:R-:W-:Y:S01]  /*01f0*/  I2FP.F32.U32 R8, UR9 ;  /* 0x0000000900087c45 */ /* 0x000fe20008201000 */
[----:B--2---:R2:W5:Y:S01]  /*0200*/  TEX.LL R20, R24, R4, R10, UR6, 2D ;  /* 0x28ff060a04187f60 */ /* 0x00456200089e0f14 */
[----:B------:R-:W5:Y:S02]  /*0210*/  TEX.LL R16, R18, R16, R10, UR6, 2D ;  /* 0x28ff060a10127f60 */ /* 0x000f6400089e0f10 */
[----:B------:R-:W5:Y:S02]  /*0220*/  TEX.LL R12, R14, R12, R10, UR6, 2D ;  /* 0x28ff060a0c0e7f60 */ /* 0x000f6400089e0f0c */
[----:B------:R-:W5:Y:S01]  /*0230*/  TEX.LL R8, R10, R8, R10, UR6, 2D ;  /* 0x28ff060a080a7f60 */ /* 0x000f6200089e0f08 */
[----:B------:R-:W-:Y:S01]  /*0240*/  UIADD3 UR4, UPT, UPT, UR4, 0x4, URZ ;  /* 0x0000000404047890 */ /* 0x000fe2000fffe0ff */
[C---:B------:R-:W-:Y:S01]  /*0250*/  VIADD R23, R29.reuse, 0xfffffff8 ;  /* 0xfffffff81d177836 */ /* 0x040fe20000000000 */
[----:B------:R-:W-:-:S03]  /*0260*/  IADD3 R27, PT, PT, R29, -0x4, RZ ;  /* 0xfffffffc1d1b7810 */ /* 0x000fc60007ffe0ff */
[----:B-1----:R-:W-:Y:S01]  /*0270*/  IMAD.WIDE.U32 R22, R23, 0x2, R6 ;  /* 0x0000000217167825 */ /* 0x002fe200078e0006 */
[----:B------:R-:W-:-:S03]  /*0280*/  ISETP.NE.AND P0, PT, R0, UR4, PT ;  /* 0x0000000400007c0c */ /* 0x000fc6000bf05270 */
[----:B------:R-:W-:-:S04]  /*0290*/  IMAD.WIDE.U32 R26, R27, 0x2, R6 ;  /* 0x000000021b1a7825 */ /* 0x000fc800078e0006 */
[----:B--2---:R-:W-:Y:S01]  /*02a0*/  VIADD R4, R29, 0x4 ;  /* 0x000000041d047836 */ /* 0x004fe20000000000 */
[----:B------:R-:W-:-:S04]  /*02b0*/  DEPBAR.LE SB5, 0x3 ;  /* 0x0000d0c00000791a */ /* 0x000fc80000000000 */
[----:B0-----:R-:W-:Y:S04]  /*02c0*/  STG.E.U16 desc[UR10][R22.64+0x4], R20 ;  /* 0x0000041416007986 */ /* 0x001fe8000c10150a */
[----:B------:R0:W-:Y:S04]  /*02d0*/  STG.E.U16 desc[UR10][R22.64+0x6], R21 ;  /* 0x0000061516007986 */ /* 0x0001e8000c10150a */
[----:B------:R-:W-:Y:S04]  /*02e0*/  STG.E.U16 desc[UR10][R22.64], R24 ;  /* 0x0000001816007986 */ /* 0x000fe8000c10150a */
[----:B------:R1:W-:Y:S01]  /*02f0*/  STG.E.U16 desc[UR10][R22.64+0x2], R25 ;  /* 0x0000021916007986 */ /* 0x0003e2000c10150a */
[----:B0-----:R-:W-:Y:S01]  /*0300*/  IMAD.WIDE.U32 R20, R29, 0x2, R6 ;  /* 0x000000021d147825 */ /* 0x001fe200078e0006 */
[----:B------:R-:W-:-:S04]  /*0310*/  DEPBAR.LE SB5, 0x2 ;  /* 0x0000d0800000791a */ /* 0x000fc80000000000 */
[----:B------:R2:W-:Y:S01]  /*0320*/  STG.E.U16 desc[UR10][R26.64], R18 ;  /* 0x000000121a007986 */ /* 0x0005e2000c10150a */
[----:B------:R-:W-:-:S03]  /*0330*/  IADD3 R29, PT, PT, R29, 0x10, RZ ;  /* 0x000000101d1d7810 */ /* 0x000fc60007ffe0ff */
[----:B------:R2:W-:Y:S01]  /*0340*/  STG.E.U16 desc[UR10][R26.64+0x2], R19 ;  /* 0x000002131a007986 */ /* 0x0005e2000c10150a */
[----:B-1----:R-:W-:-:S03]  /*0350*/  IMAD.WIDE.U32 R24, R4, 0x2, R6 ;  /* 0x0000000204187825 */ /* 0x002fc600078e0006 */
[----:B------:R2:W-:Y:S04]  /*0360*/  STG.E.U16 desc[UR10][R26.64+0x4], R16 ;  /* 0x000004101a007986 */ /* 0x0005e8000c10150a */
[----:B------:R2:W-:Y:S01]  /*0370*/  STG.E.U16 desc[UR10][R26.64+0x6], R17 ;  /* 0x000006111a007986 */ /* 0x0005e2000c10150a */
[----:B------:R-:W-:-:S04]  /*0380*/  DEPBAR.LE SB5, 0x1 ;  /* 0x0000d0400000791a */ /* 0x000fc80000000000 */
[----:B------:R2:W-:Y:S04]  /*0390*/  STG.E.U16 desc[UR10][R20.64], R14 ;  /* 0x0000000e14007986 */ /* 0x0005e8000c10150a */
[----:B------:R2:W-:Y:S04]  /*03a0*/  STG.E.U16 desc[UR10][R20.64+0x2], R15 ;  /* 0x0000020f14007986 */ /* 0x0005e8000c10150a */
[----:B------:R2:W-:Y:S04]  /*03b0*/  STG.E.U16 desc[UR10][R20.64+0x4], R12 ;  /* 0x0000040c14007986 */ /* 0x0005e8000c10150a */
[----:B------:R2:W-:Y:S04]  /*03c0*/  STG.E.U16 desc[UR10][R20.64+0x6], R13 ;  /* 0x0000060d14007986 */ /* 0x0005e8000c10150a */
[----:B-----5:R2:W-:Y:S04]  /*03d0*/  STG.E.U16 desc[UR10][R24.64], R10 ;  /* 0x0000000a18007986 */ /* 0x0205e8000c10150a */
[----:B------:R2:W-:Y:S04]  /*03e0*/  STG.E.U16 desc[UR10][R24.64+0x2], R11 ;  /* 0x0000020b18007986 */ /* 0x0005e8000c10150a */
[----:B------:R2:W-:Y:S04]  /*03f0*/  STG.E.U16 desc[UR10][R24.64+0x4], R8 ;  /* 0x0000040818007986 */ /* 0x0005e8000c10150a */
[----:B------:R2:W-:Y:S01]  /*0400*/  STG.E.U16 desc[UR10][R24.64+0x6], R9 ;  /* 0x0000060918007986 */ /* 0x0005e2000c10150a */
[----:B------:R-:W-:Y:S05]  /*0410*/  @P0 BRA `(.L_x_12) ;  /* 0xfffffffc00440947 */ /* 0x000fea000383ffff */
[----:B------:R-:W-:-:S07]  /*0420*/  IMAD.MOV.U32 R4, RZ, RZ, R0 ;  /* 0x000000ffff047224 */ /* 0x000fce00078e0000 */
.L_x_11:
[----:B------:R-:W-:-:S13]  /*0430*/  ISETP.NE.AND P0, PT, R28, RZ, PT ;  /* 0x000000ff1c00720c */ /* 0x000fda0003f05270 */
[----:B------:R-:W-:Y:S05]  /*0440*/  @!P0 BRA `(.L_x_13) ;  /* 0x0000000000b08947 */ /* 0x000fea0003800000 */
[----:B------:R-:W-:Y:S01]  /*0450*/  ISETP.NE.AND P0, PT, R28, 0x1, PT ;  /* 0x000000011c00780c */ /* 0x000fe20003f05270 */
[----:B------:R-:W-:-:S12]  /*0460*/  ULOP3.LUT UP0, URZ, UR12, 0x1, URZ, 0xc0, !UPT ;  /* 0x000000010cff7892 */ /* 0x000fd8000f80c0ff */
[----:B------:R-:W-:Y:S05]  /*0470*/  @!P0 BRA `(.L_x_14) ;  /* 0x0000000000688947 */ /* 0x000fea0003800000 */
[----:B------:R-:W1:Y:S01]  /*0480*/  LDCU UR4, c[0x0][0x388] ;  /* 0x00007100ff0477ac */ /* 0x000e620008000800 */
[----:B------:R-:W-:Y:S02]  /*0490*/  VIADD R6, R4, 0x1 ;  /* 0x0000000104067836 */ /* 0x000fe40000000000 */
[----:B--2---:R-:W-:Y:S01]  /*04a0*/  HFMA2 R18, -RZ, RZ, -3, 0 ;  /* 0xc2000000ff127431 */ /* 0x004fe200000001ff */
[----:B------:R-:W-:Y:S01]  /*04b0*/  I2FP.F32.U32 R10, R4 ;  /* 0x00000004000a7245 */ /* 0x000fe20000201000 */
[----:B------:R-:W-:Y:S01]  /*04c0*/  IMAD.MOV.U32 R7, RZ, RZ, R5 ;  /* 0x000000ffff077224 */ /* 0x000fe200078e0005 */
[----:B------:R-:W-:Y:S01]  /*04d0*/  MOV R11, R5 ;  /* 0x00000005000b7202 */ /* 0x000fe20000000f00 */
[----:B------:R-:W-:Y:S01]  /*04e0*/  UMOV UR5, URZ ;  /* 0x000000ff00057c82 */ /* 0x000fe20008000000 */
[----:B------:R-:W-:-:S04]  /*04f0*/  I2FP.F32.U32 R6, R6 ;  /* 0x0000000600067245 */ /* 0x000fc80000201000 */
[----:B-1----:R-:W5:Y:S02]  /*0500*/  TEX.LL R10, R12, R10, R18, UR4, 2D ;  /* 0x28ff04120a0c7f60 */ /* 0x002f6400089e0f0a */
[----:B------:R-:W5:Y:S01]  /*0510*/  TEX.LL R6, R8, R6, R18, UR4, 2D ;  /* 0x28ff041206087f60 */ /* 0x000f6200089e0f06 */
        /* <DEDUP_REMOVED lines=8> */
[----:B0-----:R1:W-:Y:S04]  /*05a0*/  STG.E.U16 desc[UR10][R16.64], R12 ;  /* 0x0000000c10007986 */ /* 0x0013e8000c10150a */
[----:B------:R1:W-:Y:S04]  /*05b0*/  STG.E.U16 desc[UR10][R16.64+0x2], R13 ;  /* 0x0000020d10007986 */ /* 0x0003e8000c10150a */
[----:B------:R1:W-:Y:S04]  /*05c0*/  STG.E.U16 desc[UR10][R16.64+0x4], R10 ;  /* 0x0000040a10007986 */ /* 0x0003e8000c10150a */
[----:B------:R1:W-:Y:S04]  /*05d0*/  STG.E.U16 desc[UR10][R16.64+0x6], R11 ;  /* 0x0000060b10007986 */ /* 0x0003e8000c10150a */
[----:B-----5:R1:W-:Y:S04]  /*05e0*/  STG.E.U16 desc[UR10][R14.64], R8 ;  /* 0x000000080e007986 */ /* 0x0203e8000c10150a */
[----:B------:R1:W-:Y:S04]  /*05f0*/  STG.E.U16 desc[UR10][R14.64+0x2], R9 ;  /* 0x000002090e007986 */ /* 0x0003e8000c10150a */
[----:B------:R1:W-:Y:S04]  /*0600*/  STG.E.U16 desc[UR10][R14.64+0x4], R6 ;  /* 0x000004060e007986 */ /* 0x0003e8000c10150a */
[----:B------:R1:W-:Y:S02]  /*0610*/  STG.E.U16 desc[UR10][R14.64+0x6], R7 ;  /* 0x000006070e007986 */ /* 0x0003e4000c10150a */
.L_x_14:
[----:B------:R-:W-:Y:S05]  /*0620*/  BRA.U !UP0, `(.L_x_13) ;  /* 0x0000000108387547 */ /* 0x000fea000b800000 */
[----:B------:R-:W3:Y:S01]  /*0630*/  LDCU UR4, c[0x0][0x388] ;  /* 0x00007100ff0477ac */ /* 0x000ee20008000800 */
[----:B-12---:R-:W-:Y:S02]  /*0640*/  HFMA2 R10, -RZ, RZ, -3, 0 ;  /* 0xc2000000ff0a7431 */ /* 0x006fe400000001ff */
[----:B------:R-:W-:Y:S01]  /*0650*/  IMAD.MOV.U32 R9, RZ, RZ, R5 ;  /* 0x000000ffff097224 */ /* 0x000fe200078e0005 */
[----:B------:R-:W-:Y:S01]  /*0660*/  I2FP.F32.U32 R8, R4 ;  /* 0x0000000400087245 */ /* 0x000fe20000201000 */
[----:B------:R-:W-:-:S05]  /*0670*/  UMOV UR5, URZ ;  /* 0x000000ff00057c82 */ /* 0x000fca0008000000 */
[----:B---3--:R-:W5:Y:S01]  /*0680*/  TEX.LL R10, R8, R8, R10, UR4, 2D ;  /* 0x28ff040a08087f60 */ /* 0x008f6200089e0f0a */
[----:B------:R-:W1:Y:S01]  /*0690*/  LDC.64 R6, c[0x0][0x380] ;  /* 0x0000e000ff067b82 */ /* 0x000e620000000a00 */
[----:B------:R-:W-:-:S04]  /*06a0*/  IMAD R4, R3, UR12, R4 ;  /* 0x0000000c03047c24 */ /* 0x000fc8000f8e0204 */
[----:B------:R-:W-:-:S04]  /*06b0*/  IMAD.SHL.U32 R5, R4, 0x4, RZ ;  /* 0x0000000404057824 */ /* 0x000fc800078e00ff */
[----:B-1----:R-:W-:-:S05]  /*06c0*/  IMAD.WIDE.U32 R4, R5, 0x2, R6 ;  /* 0x0000000205047825 */ /* 0x002fca00078e0006 */
[----:B0----5:R3:W-:Y:S04]  /*06d0*/  STG.E.U16 desc[UR10][R4.64], R8 ;  /* 0x0000000804007986 */ /* 0x0217e8000c10150a */
[----:B------:R3:W-:Y:S04]  /*06e0*/  STG.E.U16 desc[UR10][R4.64+0x2], R9 ;  /* 0x0000020904007986 */ /* 0x0007e8000c10150a */
[----:B------:R3:W-:Y:S04]  /*06f0*/  STG.E.U16 desc[UR10][R4.64+0x4], R10 ;  /* 0x0000040a04007986 */ /* 0x0007e8000c10150a */
[----:B------:R3:W-:Y:S02]  /*0700*/  STG.E.U16 desc[UR10][R4.64+0x6], R11 ;  /* 0x0000060b04007986 */ /* 0x0007e4000c10150a */
.L_x_13:
[----:B------:R-:W4:Y:S01]  /*0710*/  LDCU UR4, c[0x0][0x394] ;  /* 0x00007280ff0477ac */ /* 0x000f220008000800 */
[----:B------:R-:W-:-:S04]  /*0720*/  IADD3 R3, PT, PT, R3, 0x1, RZ ;  /* 0x0000000103037810 */ /* 0x000fc80007ffe0ff */
[----:B----4-:R-:W-:-:S13]  /*0730*/  ISETP.NE.AND P0, PT, R3, UR4, PT ;  /* 0x0000000403007c0c */ /* 0x010fda000bf05270 */
[----:B------:R-:W-:Y:S05]  /*0740*/  @P0 BRA `(.L_x_15) ;  /* 0xfffffff800580947 */ /* 0x000fea000383ffff */
[----:B0-----:R-:W-:Y:S05]  /*0750*/  EXIT ;  /* 0x000000000000794d */ /* 0x001fea0003800000 */
.L_x_16:
        /* <DEDUP_REMOVED lines=10> */
.L_x_25:


//--------------------- .text._Z7kernel2I5char2sEvPT0_yii --------------------------
	.section	.text._Z7kernel2I5char2sEvPT0_yii,"ax",@progbits
	.align	128
        .global         _Z7kernel2I5char2sEvPT0_yii
        .type           _Z7kernel2I5char2sEvPT0_yii,@function
        .size           _Z7kernel2I5char2sEvPT0_yii,(.L_x_26 - _Z7kernel2I5char2sEvPT0_yii)
        .other          _Z7kernel2I5char2sEvPT0_yii,@"STO_CUDA_ENTRY STV_DEFAULT"
_Z7kernel2I5char2sEvPT0_yii:
.text._Z7kernel2I5char2sEvPT0_yii:
[----:B------:R-:W-:Y:S08]  /*0000*/  LDC R1, c[0x0][0x37c] ;  /* 0x0000df00ff017b82 */ /* 0x000ff00000000800 */
[----:B------:R-:W0:Y:S02]  /*0010*/  LDC.64 R2, c[0x0][0x390] ;  /* 0x0000e400ff027b82 */ /* 0x000e240000000a00 */
[----:B0-----:R-:W-:-:S04]  /*0020*/  VIMNMX R0, PT, PT, R3, R2, PT ;  /* 0x0000000203007248 */ /* 0x001fc80003fe0100 */
[----:B------:R-:W-:-:S13]  /*0030*/  ISETP.GE.AND P0, PT, R0, 0x1, PT ;  /* 0x000000010000780c */ /* 0x000fda0003f06270 */
[----:B------:R-:W-:Y:S05]  /*0040*/  @!P0 EXIT ;  /* 0x000000000000894d */ /* 0x000fea0003800000 */
[C---:B------:R-:W-:Y:S01]  /*0050*/  LOP3.LUT R18, R2.reuse, 0x3, RZ, 0xc0, !PT ;  /* 0x0000000302127812 */ /* 0x040fe200078ec0ff */
[C---:B------:R-:W-:Y:S01]  /*0060*/  IMAD.SHL.U32 R13, R2.reuse, 0x2, RZ ;  /* 0x00000002020d7824 */ /* 0x040fe200078e00ff */
[----:B------:R-:W-:Y:S01]  /*0070*/  LOP3.LUT R12, R2, 0x7ffffffc, RZ, 0xc0, !PT ;  /* 0x7ffffffc020c7812 */ /* 0x000fe200078ec0ff */
[----:B------:R-:W-:Y:S01]  /*0080*/  IMAD.MOV.U32 R0, RZ, RZ, RZ ;  /* 0x000000ffff007224 */ /* 0x000fe200078e00ff */
[----:B------:R-:W0:Y:S01]  /*0090*/  LDCU.64 UR10, c[0x0][0x358] ;  /* 0x00006b00ff0a77ac */ /* 0x000e220008000a00 */
[----:B------:R-:W-:-:S05]  /*00a0*/  NOP ;  /* 0x0000000000007918 */ /* 0x000fca0000000000 */
.L_x_21:
[----:B-1----:R-:W1:Y:S01]  /*00b0*/  LDCU UR12, c[0x0][0x390] ;  /* 0x00007200ff0c77ac */ /* 0x002e620008000800 */
[----:B--2---:R-:W-:Y:S01]  /*00c0*/  IMAD.MOV.U32 R9, RZ, RZ, RZ ;  /* 0x000000ffff097224 */ /* 0x004fe200078e00ff */
[----:B------:R-:W-:Y:S01]  /*00d0*/  I2FP.F32.U32 R3, R0 ;  /* 0x0000000000037245 */ /* 0x000fe20000201000 */
[----:B-1----:R-:W-:-:S09]  /*00e0*/  UISETP.GE.U32.AND UP0, UPT, UR12, 0x4, UPT ;  /* 0x000000040c00788c */ /* 0x002fd2000bf06070 */
[----:B------:R-:W-:Y:S05]  /*00f0*/  BRA.U !UP0, `(.L_x_17) ;  /* 0x0000000108ec7547 */ /* 0x000fea000b800000 */
[----:B------:R-:W1:Y:S01]  /*0100*/  LDC.64 R4, c[0x0][0x380] ;  /* 0x0000e000ff047b82 */ /* 0x000e620000000a00 */
[----:B------:R-:W-:Y:S01]  /*0110*/  IMAD R19, R13, R0, 0x4 ;  /* 0x000000040d137424 */ /* 0x000fe200078e0200 */
[----:B------:R-:W-:-:S06]  /*0120*/  UMOV UR4, URZ ;  /* 0x000000ff00047c82 */ /* 0x000fcc0008000000 */
.L_x_18:
[----:B--2---:R-:W2:Y:S01]  /*0130*/  LDCU UR6, c[0x0][0x388] ;  /* 0x00007100ff0677ac */ /* 0x004ea20008000800 */
[----:B------:R-:W-:Y:S01]  /*0140*/  IMAD.MOV.U32 R20, RZ, RZ, -0x3e000000 ;  /* 0xc2000000ff147424 */ /* 0x000fe200078e00ff */
[----:B------:R-:W-:Y:S01]  /*0150*/  I2FP.F32.U32 R2, UR4 ;  /* 0x0000000400027c45 */ /* 0x000fe20008201000 */
[--C-:B------:R-:W-:Y:S01]  /*0160*/  IMAD.MOV.U32 R7, RZ, RZ, R3.reuse ;  /* 0x000000ffff077224 */ /* 0x100fe200078e0003 */
[----:B------:R-:W-:Y:S01]  /*0170*/  UIADD3 UR5, UPT, UPT, UR4, 0x1, URZ ;  /* 0x0000000104057890 */ /* 0x000fe2000fffe0ff */
[--C-:B------:R-:W-:Y:S01]  /*0180*/  IMAD.MOV.U32 R9, RZ, RZ, R3.reuse ;  /* 0x000000ffff097224 */ /* 0x100fe200078e0003 */
[----:B------:R-:W-:Y:S01]  /*0190*/  UIADD3 UR8, UPT, UPT, UR4, 0x2, URZ ;  /* 0x0000000204087890 */ /* 0x000fe2000fffe0ff */
[----:B------:R-:W-:Y:S01]  /*01a0*/  IMAD.MOV.U32 R11, RZ, RZ, R3 ;  /* 0x000000ffff0b7224 */ /* 0x000fe200078e0003 */
[----:B------:R-:W-:Y:S01]  /*01b0*/  UIADD3 UR9, UPT, UPT, UR4, 0x3, URZ ;  /* 0x0000000304097890 */ /* 0x000fe2000fffe0ff */
[----:B------:R-:W-:Y:S01]  /*01c0*/  UMOV UR7, URZ ;  /* 0x000000ff00077c82 */ /* 0x000fe20008000000 */
[----:B------:R-:W-:-:S02]  /*01d0*/  I2FP.F32.U32 R6, UR5 ;  /* 0x0000000500067c45 */ /* 0x000fc40008201000 */
[----:B------:R-:W-:Y:S02]  /*01e0*/  I2FP.F32.U32 R8, UR8 ;  /* 0x0000000800087c45 */ /* 0x000fe40008201000 */
[----:B------:R-:W-:Y:S01]  /*01f0*/  I2FP.F32.U32 R10, UR9 ;  /* 0x00000009000a7c45 */ /* 0x000fe20008201000 */
[----:B--2---:R-:W5:Y:S01]  /*0200*/  TEX.LL RZ, R14, R2, R20, UR6, 2D, 0x3 ;  /* 0x28ff0614020e7f60 */ /* 0x004f6200089e03ff */
[----:B------:R-:W5:Y:S02]  /*0210*/  TEX.LL RZ, R6, R6, R20, UR6, 2D, 0x3 ;  /* 0x28ff061406067f60 */ /* 0x000f6400089e03ff */
[----:B------:R-:W5:Y:S02]  /*0220*/  TEX.LL RZ, R8, R8, R20, UR6, 2D, 0x3 ;  /* 0x28ff061408087f60 */ /* 0x000f6400089e03ff */
[----:B------:R-:W5:Y:S01]  /*0230*/  TEX.LL RZ, R10, R10, R20, UR6, 2D, 0x3 ;  /* 0x28ff06140a0a7f60 */ /* 0x000f6200089e03ff */
[----:B------:R-:W-:Y:S01]  /*0240*/  UIADD3 UR4, UPT, UPT, UR4, 0x4, URZ ;  /* 0x0000000404047890 */ /* 0x000fe2000fffe0ff */
[----:B------:R-:W-:-:S02]  /*0250*/  VIADD R17, R19, 0xfffffffc ;  /* 0xfffffffc13117836 */ /* 0x000fc40000000000 */
[----:B------:R-:W-:Y:S02]  /*0260*/  VIADD R21, R19, 0xfffffffe ;  /* 0xfffffffe13157836 */ /* 0x000fe40000000000 */
[----:B-1----:R-:W-:Y:S01]  /*0270*/  IMAD.WIDE.U32 R16, R17, 0x2, R4 ;  /* 0x0000000211107825 */ /* 0x002fe200078e0004 */
[----:B------:R-:W-:-:S03]  /*0280*/  ISETP.NE.AND P0, PT, R12, UR4, PT ;  /* 0x000000040c007c0c */ /* 0x000fc6000bf05270 */
[----:B------:R-:W-:Y:S01]  /*0290*/  IMAD.WIDE.U32 R22, R19, 0x2, R4 ;  /* 0x0000000213167825 */ /* 0x000fe200078e0004 */
[----:B------:R-:W-:-:S04]  /*02a0*/  DEPBAR.LE SB5, 0x3 ;  /* 0x0000d0c00000791a */ /* 0x000fc80000000000 */
[----:B------:R-:W-:Y:S02]  /*02b0*/  PRMT R25, R14, 0x8880, RZ ;  /* 0x000088800e197816 */ /* 0x000fe400000000ff */
[----:B------:R-:W-:Y:S01]  /*02c0*/  PRMT R27, R15, 0x8880, RZ ;  /* 0x000088800f1b7816 */ /* 0x000fe200000000ff */
[----:B------:R-:W-:Y:S01]  /*02d0*/  IMAD.WIDE.U32 R14, R21, 0x2, R4 ;  /* 0x00000002150e7825 */ /* 0x000fe200078e0004 */
[----:B------:R-:W-:-:S04]  /*02e0*/  DEPBAR.LE SB5, 0x2 ;  /* 0x0000d0800000791a */ /* 0x000fc80000000000 */
[----:B------:R-:W-:Y:S02]  /*02f0*/  PRMT R29, R6, 0x8880, RZ ;  /* 0x00008880061d7816 */ /* 0x000fe400000000ff */
[----:B------:R-:W-:Y:S01]  /*0300*/  PRMT R25, R25, 0x7710, RZ ;  /* 0x0000771019197816 */ /* 0x000fe200000000ff */
[----:B------:R-:W-:Y:S01]  /*0310*/  VIADD R21, R19, 0x2 ;  /* 0x0000000213157836 */ /* 0x000fe20000000000 */
[----:B------:R-:W-:Y:S01]  /*0320*/  PRMT R27, R27, 0x7710, RZ ;  /* 0x000077101b1b7816 */ /* 0x000fe200000000ff */
[----:B------:R-:W-:Y:S01]  /*0330*/  VIADD R19, R19, 0x8 ;  /* 0x0000000813137836 */ /* 0x000fe20000000000 */
[----:B------:R-:W-:Y:S01]  /*0340*/  PRMT R7, R7, 0x8880, RZ ;  /* 0x0000888007077816 */ /* 0x000fe200000000ff */
[----:B0-----:R-:W-:Y:S01]  /*0350*/  STG.E.U16 desc[UR10][R16.64], R25 ;  /* 0x0000001910007986 */ /* 0x001fe2000c10150a */
[----:B------:R-:W-:-:S04]  /*0360*/  DEPBAR.LE SB5, 0x1 ;  /* 0x0000d0400000791a */ /* 0x000fc80000000000 */
[----:B------:R-:W-:Y:S02]  /*0370*/  PRMT R8, R8, 0x8880, RZ ;  /* 0x0000888008087816 */ /* 0x000fe400000000ff */
[----:B------:R-:W-:Y:S01]  /*0380*/  PRMT R2, R9, 0x8880, RZ ;  /* 0x0000888009027816 */ /* 0x000fe200000000ff */
[----:B------:R0:W-:Y:S01]  /*0390*/  STG.E.U16 desc[UR10][R16.64+0x2], R27 ;  /* 0x0000021b10007986 */ /* 0x0001e2000c10150a */
[----:B-----5:R-:W-:Y:S01]  /*03a0*/  PRMT R10, R10, 0x8880, RZ ;  /* 0x000088800a0a7816 */ /* 0x020fe200000000ff */
[----:B------:R-:W-:Y:S01]  /*03b0*/  IMAD.WIDE.U32 R20, R21, 0x2, R4 ;  /* 0x0000000215147825 */ /* 0x000fe200078e0004 */
[----:B------:R-:W-:Y:S02]  /*03c0*/  PRMT R6, R11, 0x8880, RZ ;  /* 0x000088800b067816 */ /* 0x000fe400000000ff */
[----:B------:R-:W-:Y:S02]  /*03d0*/  PRMT R29, R29, 0x7710, RZ ;  /* 0x000077101d1d7816 */ /* 0x000fe400000000ff */
[----:B------:R-:W-:-:S02]  /*03e0*/  PRMT R7, R7, 0x7710, RZ ;  /* 0x0000771007077816 */ /* 0x000fc400000000ff */
[----:B------:R-:W-:Y:S01]  /*03f0*/  PRMT R9, R8, 0x7710, RZ ;  /* 0x0000771008097816 */ /* 0x000fe200000000ff */
[----:B------:R2:W-:Y:S01]  /*0400*/  STG.E.U16 desc[UR10][R14.64], R29 ;  /* 0x0000001d0e007986 */ /* 0x0005e2000c10150a */
[----:B------:R-:W-:Y:S02]  /*0410*/  PRMT R11, R2, 0x7710, RZ ;  /* 0x00007710020b7816 */ /* 0x000fe400000000ff */
[----:B0-----:R-:W-:Y:S01]  /*0420*/  PRMT R17, R10, 0x7710, RZ ;  /* 0x000077100a117816 */ /* 0x001fe200000000ff */
[----:B------:R2:W-:Y:S01]  /*0430*/  STG.E.U16 desc[UR10][R14.64+0x2], R7 ;  /* 0x000002070e007986 */ /* 0x0005e2000c10150a */
[----:B------:R-:W-:-:S03]  /*0440*/  PRMT R25, R6, 0x7710, RZ ;  /* 0x0000771006197816 */ /* 0x000fc600000000ff */
[----:B------:R2:W-:Y:S04]  /*0450*/  STG.E.U16 desc[UR10][R22.64], R9 ;  /* 0x0000000916007986 */ /* 0x0005e8000c10150a */
[----:B------:R2:W-:Y:S04]  /*0460*/  STG.E.U16 desc[UR10][R22.64+0x2], R11 ;  /* 0x0000020b16007986 */ /* 0x0005e8000c10150a */
[----:B------:R2:W-:Y:S04]  /*0470*/  STG.E.U16 desc[UR10][R20.64], R17 ;  /* 0x0000001114007986 */ /* 0x0005e8000c10150a */
[----:B------:R2:W-:Y:S01]  /*0480*/  STG.E.U16 desc[UR10][R20.64+0x2], R25 ;  /* 0x0000021914007986 */ /* 0x0005e2000c10150a */
[----:B------:R-:W-:Y:S05]  /*0490*/  @P0 BRA `(.L_x_18) ;  /* 0xfffffffc00240947 */ /* 0x000fea000383ffff */
[----:B--2---:R-:W-:-:S07]  /*04a0*/  IMAD.MOV.U32 R9, RZ, RZ, R12 ;  /* 0x000000ffff097224 */ /* 0x004fce00078e000c */
.L_x_17:
[----:B------:R-:W-:-:S13]  /*04b0*/  ISETP.NE.AND P0, PT, R18, RZ, PT ;  /* 0x000000ff1200720c */ /* 0x000fda0003f05270 */
[----:B------:R-:W-:Y:S05]  /*04c0*/  @!P0 BRA `(.L_x_19) ;  /* 0x0000000000c08947 */ /* 0x000fea0003800000 */
[----:B------:R-:W-:Y:S01]  /*04d0*/  ISETP.NE.AND P0, PT, R18, 0x1, PT ;  /* 0x000000011200780c */ /* 0x000fe20003f05270 */
[----:B------:R-:W-:-:S12]  /*04e0*/  ULOP3.LUT UP0, URZ, UR12, 0x1, URZ, 0xc0, !UPT ;  /* 0x000000010cff7892 */ /* 0x000fd8000f80c0ff */
[----:B------:R-:W-:Y:S05]  /*04f0*/  @!P0 BRA `(.L_x_20) ;  /* 0x0000000000708947 */ /* 0x000fea0003800000 */
[----:B------:R-:W1:Y:S01]  /*0500*/  LDCU UR4, c[0x0][0x388] ;  /* 0x00007100ff0477ac */ /* 0x000e620008000800 */
[----:B------:R-:W-:Y:S01]  /*0510*/  VIADD R4, R9, 0x1 ;  /* 0x0000000109047836 */ /* 0x000fe20000000000 */
[----:B------:R-:W-:Y:S01]  /*0520*/  I2FP.F32.U32 R2, R9 ;  /* 0x0000000900027245 */ /* 0x000fe20000201000 */
[----:B------:R-:W-:Y:S01]  /*0530*/  IMAD.MOV.U32 R15, RZ, RZ, R3 ;  /* 0x000000ffff0f7224 */ /* 0x000fe200078e0003 */
[----:B------:R-:W-:Y:S01]  /*0540*/  UMOV UR5, URZ ;  /* 0x000000ff00057c82 */ /* 0x000fe20008000000 */
[----:B------:R-:W-:Y:S01]  /*0550*/  IMAD.MOV.U32 R8, RZ, RZ, -0x3e000000 ;  /* 0xc2000000ff087424 */ /* 0x000fe200078e00ff */
[----:B------:R-:W-:-:S03]  /*0560*/  I2FP.F32.U32 R14, R4 ;  /* 0x00000004000e7245 */ /* 0x000fc60000201000 */
[----:B-1----:R-:W5:Y:S03]  /*0570*/  TEX.LL RZ, R4, R2, R8, UR4, 2D, 0x3 ;  /* 0x28ff040802047f60 */ /* 0x002f6600089e03ff */
[----:B------:R-:W5:Y:S01]  /*0580*/  TEX.LL RZ, R14, R14, R8, UR4, 2D, 0x3 ;  /* 0x28ff04080e0e7f60 */ /* 0x000f6200089e03ff */
[----:B------:R-:W1:Y:S01]  /*0590*/  LDC.64 R10, c[0x0][0x380] ;  /* 0x0000e000ff0a7b82 */ /* 0x000e620000000a00 */
[----:B------:R-:W-:Y:S02]  /*05a0*/  IMAD R6, R0, UR12, R9 ;  /* 0x0000000c00067c24 */ /* 0x000fe4000f8e0209 */
[----:B------:R-:W-:Y:S02]  /*05b0*/  VIADD R9, R9, 0x2 ;  /* 0x0000000209097836 */ /* 0x000fe40000000000 */
[----:B------:R-:W-:-:S04]  /*05c0*/  IMAD.SHL.U32 R7, R6, 0x2, RZ ;  /* 0x0000000206077824 */ /* 0x000fc800078e00ff */
[C---:B------:R-:W-:Y:S02]  /*05d0*/  VIADD R17, R7.reuse, 0x2 ;  /* 0x0000000207117836 */ /* 0x040fe40000000000 */
[----:B-1----:R-:W-:-:S04]  /*05e0*/  IMAD.WIDE.U32 R6, R7, 0x2, R10 ;  /* 0x0000000207067825 */ /* 0x002fc800078e000a */
[----:B------:R-:W-:Y:S01]  /*05f0*/  IMAD.WIDE.U32 R10, R17, 0x2, R10 ;  /* 0x00000002110a7825 */ /* 0x000fe200078e000a */
[----:B-----5:R-:W-:Y:S02]  /*0600*/  PRMT R4, R4, 0x8880, RZ ;  /* 0x0000888004047816 */ /* 0x020fe400000000ff */
[----:B------:R-:W-:Y:S02]  /*0610*/  PRMT R16, R5, 0x8880, RZ ;  /* 0x0000888005107816 */ /* 0x000fe400000000ff */
[----:B------:R-:W-:Y:S02]  /*0620*/  PRMT R17, R14, 0x8880, RZ ;  /* 0x000088800e117816 */ /* 0x000fe400000000ff */
[----:B------:R-:W-:Y:S02]  /*0630*/  PRMT R19, R15, 0x8880, RZ ;  /* 0x000088800f137816 */ /* 0x000fe400000000ff */
[----:B------:R-:W-:Y:S02]  /*0640*/  PRMT R5, R4, 0x7710, RZ ;  /* 0x0000771004057816 */ /* 0x000fe400000000ff */
[----:B------:R-:W-:-:S02]  /*0650*/  PRMT R15, R16, 0x7710, RZ ;  /* 0x00007710100f7816 */ /* 0x000fc400000000ff */
[----:B------:R-:W-:Y:S01]  /*0660*/  PRMT R17, R17, 0x7710, RZ ;  /* 0x0000771011117816 */ /* 0x000fe200000000ff */
[----:B0-----:R1:W-:Y:S01]  /*0670*/  STG.E.U16 desc[UR10][R6.64], R5 ;  /* 0x0000000506007986 */ /* 0x0013e2000c10150a */
[----:B------:R-:W-:-:S03]  /*0680*/  PRMT R19, R19, 0x7710, RZ ;  /* 0x0000771013137816 */ /* 0x000fc600000000ff */
[----:B------:R1:W-:Y:S04]  /*0690*/  STG.E.U16 desc[UR10][R6.64+0x2], R15 ;  /* 0x0000020f06007986 */ /* 0x0003e8000c10150a */
[----:B------:R1:W-:Y:S04]  /*06a0*/  STG.E.U16 desc[UR10][R10.64], R17 ;  /* 0x000000110a007986 */ /* 0x0003e8000c10150a */
[----:B------:R1:W-:Y:S02]  /*06b0*/  STG.E.U16 desc[UR10][R10.64+0x2], R19 ;  /* 0x000002130a007986 */ /* 0x0003e4000c10150a */
.L_x_20:
[----:B------:R-:W-:Y:S05]  /*06c0*/  BRA.U !UP0, `(.L_x_19) ;  /* 0x0000000108407547 */ /* 0x000fea000b800000 */
[----:B------:R-:W2:Y:S01]  /*06d0*/  LDCU UR4, c[0x0][0x388] ;  /* 0x00007100ff0477ac */ /* 0x000ea20008000800 */
[----:B-1----:R-:W-:Y:S01]  /*06e0*/  IMAD.MOV.U32 R5, RZ, RZ, R3 ;  /* 0x000000ffff057224 */ /* 0x002fe200078e0003 */
[----:B------:R-:W-:Y:S01]  /*06f0*/  I2FP.F32.U32 R4, R9 ;  /* 0x0000000900047245 */ /* 0x000fe20000201000 */
[----:B------:R-:W-:Y:S01]  /*0700*/  IMAD.MOV.U32 R8, RZ, RZ, -0x3e000000 ;  /* 0xc2000000ff087424 */ /* 0x000fe200078e00ff */
[----:B------:R-:W-:-:S04]  /*0710*/  UMOV UR5, URZ ;  /* 0x000000ff00057c82 */ /* 0x000fc80008000000 */
[----:B--2---:R-:W5:Y:S01]  /*0720*/  TEX.LL RZ, R4, R4, R8, UR4, 2D, 0x3 ;  /* 0x28ff040804047f60 */ /* 0x004f6200089e03ff */
[----:B------:R-:W1:Y:S01]  /*0730*/  LDC.64 R2, c[0x0][0x380] ;  /* 0x0000e000ff027b82 */ /* 0x000e620000000a00 */
[----:B------:R-:W-:-:S04]  /*0740*/  IMAD R6, R0, UR12, R9 ;  /* 0x0000000c00067c24 */ /* 0x000fc8000f8e0209 */
[----:B------:R-:W-:-:S04]  /*0750*/  IMAD.SHL.U32 R7, R6, 0x2, RZ ;  /* 0x0000000206077824 */ /* 0x000fc800078e00ff */
[----:B-1----:R-:W-:Y:S01]  /*0760*/  IMAD.WIDE.U32 R2, R7, 0x2, R2 ;  /* 0x0000000207027825 */ /* 0x002fe200078e0002 */
[----:B-----5:R-:W-:Y:S02]  /*0770*/  PRMT R6, R4, 0x8880, RZ ;  /* 0x0000888004067816 */ /* 0x020fe400000000ff */
[----:B------:R-:W-:Y:S02]  /*0780*/  PRMT R9, R5, 0x8880, RZ ;  /* 0x0000888005097816 */ /* 0x000fe400000000ff */
[----:B------:R-:W-:Y:S02]  /*0790*/  PRMT R7, R6, 0x7710, RZ ;  /* 0x0000771006077816 */ /* 0x000fe400000000ff */
[----:B------:R-:W-:-:S03]  /*07a0*/  PRMT R9, R9, 0x7710, RZ ;  /* 0x0000771009097816 */ /* 0x000fc600000000ff */
[----:B0-----:R2:W-:Y:S04]  /*07b0*/  STG.E.U16 desc[UR10][R2.64], R7 ;  /* 0x0000000702007986 */ /* 0x0015e8000c10150a */
[----:B------:R2:W-:Y:S02]  /*07c0*/  STG.E.U16 desc[UR10][R2.64+0x2], R9 ;  /* 0x0000020902007986 */ /* 0x0005e4000c10150a */
.L_x_19:
[----:B------:R-:W3:Y:S01]  /*07d0*/  LDCU UR4, c[0x0][0x394] ;  /* 0x00007280ff0477ac */ /* 0x000ee20008000800 */
[----:B------:R-:W-:-:S05]  /*07e0*/  VIADD R0, R0, 0x1 ;  /* 0x0000000100007836 */ /* 0x000fca0000000000 */
[----:B---3--:R-:W-:-:S13]  /*07f0*/  ISETP.NE.AND P0, PT, R0, UR4, PT ;  /* 0x0000000400007c0c */ /* 0x008fda000bf05270 */
[----:B------:R-:W-:Y:S05]  /*0800*/  @P0 BRA `(.L_x_21) ;  /* 0xfffffff800280947 */ /* 0x000fea000383ffff */
[----:B0-----:R-:W-:Y:S05]  /*0810*/  EXIT ;  /* 0x000000000000794d */ /* 0x001fea0003800000 */
.L_x_22:
        /* <DEDUP_REMOVED lines=14> */
.L_x_26:


//--------------------- .nv.shared.reserved.0     --------------------------
	.section	.nv.shared.reserved.0,"aw",@nobits
	.weak		__nv_reservedSMEM_offset_0_alias
	.size		__nv_reservedSMEM_offset_0_alias, 0, 64
	.other		__nv_reservedSMEM_offset_0_alias,@"STO_CUDA_RESERVED_SHARED STV_DEFAULT"
__nv_reservedSMEM_offset_0_alias:
	.zero		0
	.zero		64


//--------------------- .nv.constant0._Z9kernel2x3I6float2sEvPT0_yii --------------------------
	.section	.nv.constant0._Z9kernel2x3I6float2sEvPT0_yii,"a",@progbits
	.sectionflags	@""
	.align	4
.nv.constant0._Z9kernel2x3I6float2sEvPT0_yii:
	.zero		920


//--------------------- .nv.constant0._Z7kernel2I6float2sEvPT0_yii --------------------------
	.section	.nv.constant0._Z7kernel2I6float2sEvPT0_yii,"a",@progbits
	.sectionflags	@""
	.align	4
.nv.constant0._Z7kernel2I6float2sEvPT0_yii:
	.zero		920


//--------------------- .nv.constant0._Z7kernel4I6short4sEvPT0_yii --------------------------
	.section	.nv.constant0._Z7kernel4I6short4sEvPT0_yii,"a",@progbits
	.sectionflags	@""
	.align	4
.nv.constant0._Z7kernel4I6short4sEvPT0_yii:
	.zero		920


//--------------------- .nv.constant0._Z7kernel2I5char2sEvPT0_yii --------------------------
	.section	.nv.constant0._Z7kernel2I5char2sEvPT0_yii,"a",@progbits
	.sectionflags	@""
	.align	4
.nv.constant0._Z7kernel2I5char2sEvPT0_yii:
	.zero		920


//--------------------- SYMBOLS --------------------------

	.type		.nv.reservedSmem.offset0,@object
	.size		.nv.reservedSmem.offset0,0x4
